//
// Generated by NVIDIA NVVM Compiler
//
// Compiler Build ID: CL-36424714
// Cuda compilation tools, release 13.0, V13.0.88
// Based on NVVM 20.0.0
//

.version 9.0
.target sm_100
.address_size 64

	// .globl	_Z26qwen3RopeCacheUpdateKernelPK13__nv_bfloat16S1_PS_PP13__nv_fp8_e4m3iiif
.global .align 4 .b8 __cudart_i2opi_f[24] = {65, 144, 67, 60, 153, 149, 98, 219, 192, 221, 52, 245, 209, 87, 39, 252, 41, 21, 68, 78, 110, 131, 249, 162};

.visible .entry _Z26qwen3RopeCacheUpdateKernelPK13__nv_bfloat16S1_PS_PP13__nv_fp8_e4m3iiif(
	.param .u64 .ptr .align 1 _Z26qwen3RopeCacheUpdateKernelPK13__nv_bfloat16S1_PS_PP13__nv_fp8_e4m3iiif_param_0,
	.param .u64 .ptr .align 1 _Z26qwen3RopeCacheUpdateKernelPK13__nv_bfloat16S1_PS_PP13__nv_fp8_e4m3iiif_param_1,
	.param .u64 .ptr .align 1 _Z26qwen3RopeCacheUpdateKernelPK13__nv_bfloat16S1_PS_PP13__nv_fp8_e4m3iiif_param_2,
	.param .u64 .ptr .align 1 _Z26qwen3RopeCacheUpdateKernelPK13__nv_bfloat16S1_PS_PP13__nv_fp8_e4m3iiif_param_3,
	.param .u32 _Z26qwen3RopeCacheUpdateKernelPK13__nv_bfloat16S1_PS_PP13__nv_fp8_e4m3iiif_param_4,
	.param .u32 _Z26qwen3RopeCacheUpdateKernelPK13__nv_bfloat16S1_PS_PP13__nv_fp8_e4m3iiif_param_5,
	.param .u32 _Z26qwen3RopeCacheUpdateKernelPK13__nv_bfloat16S1_PS_PP13__nv_fp8_e4m3iiif_param_6,
	.param .f32 _Z26qwen3RopeCacheUpdateKernelPK13__nv_bfloat16S1_PS_PP13__nv_fp8_e4m3iiif_param_7
)
{
	.local .align 4 .b8 	__local_depot0[28];
	.reg .b64 	%SP;
	.reg .b64 	%SPL;
	.reg .pred 	%p<41>;
	.reg .b16 	%rs<9>;
	.reg .b32 	%r<195>;
	.reg .b32 	%f<138>;
	.reg .b64 	%rd<96>;
	.reg .b64 	%fd<16>;

	mov.u64 	%SPL, __local_depot0;
	ld.param.u64 	%rd31, [_Z26qwen3RopeCacheUpdateKernelPK13__nv_bfloat16S1_PS_PP13__nv_fp8_e4m3iiif_param_0];
	ld.param.u64 	%rd32, [_Z26qwen3RopeCacheUpdateKernelPK13__nv_bfloat16S1_PS_PP13__nv_fp8_e4m3iiif_param_1];
	ld.param.u32 	%r58, [_Z26qwen3RopeCacheUpdateKernelPK13__nv_bfloat16S1_PS_PP13__nv_fp8_e4m3iiif_param_4];
	ld.param.u32 	%r60, [_Z26qwen3RopeCacheUpdateKernelPK13__nv_bfloat16S1_PS_PP13__nv_fp8_e4m3iiif_param_5];
	ld.param.u32 	%r59, [_Z26qwen3RopeCacheUpdateKernelPK13__nv_bfloat16S1_PS_PP13__nv_fp8_e4m3iiif_param_6];
	ld.param.f32 	%f29, [_Z26qwen3RopeCacheUpdateKernelPK13__nv_bfloat16S1_PS_PP13__nv_fp8_e4m3iiif_param_7];
	add.u64 	%rd1, %SPL, 0;
	add.u64 	%rd2, %SPL, 0;
	mov.u32 	%r1, %tid.x;
	shr.u32 	%r61, %r1, 5;
	mov.u32 	%r62, %ctaid.x;
	shl.b32 	%r63, %r62, 3;
	add.s32 	%r2, %r63, %r61;
	add.s32 	%r64, %r60, %r58;
	setp.ge.s32 	%p1, %r2, %r64;
	@%p1 bra 	$L__BB0_36;
	setp.lt.s32 	%p2, %r2, %r58;
	selp.b64 	%rd37, %rd31, %rd32, %p2;
	selp.b32 	%r65, 0, %r58, %p2;
	sub.s32 	%r3, %r2, %r65;
	shl.b32 	%r66, %r1, 2;
	and.b32  	%r4, %r66, 124;
	cvta.to.global.u64 	%rd38, %rd37;
	shl.b32 	%r67, %r3, 7;
	or.b32  	%r5, %r67, %r4;
	mul.wide.s32 	%rd39, %r5, 2;
	add.s64 	%rd40, %rd38, %rd39;
	ld.global.v2.u32 	{%r68, %r69}, [%rd40];
	mov.b32 	{%rs1, %rs2}, %r68;
	// begin inline asm
	{ cvt.f32.bf16 %f30, %rs1;}

	// end inline asm
	// begin inline asm
	{ cvt.f32.bf16 %f31, %rs2;}

	// end inline asm
	mov.b32 	{%rs3, %rs4}, %r69;
	// begin inline asm
	{ cvt.f32.bf16 %f32, %rs3;}

	// end inline asm
	// begin inline asm
	{ cvt.f32.bf16 %f33, %rs4;}

	// end inline asm
	fma.rn.f32 	%f34, %f30, %f30, 0f00000000;
	fma.rn.f32 	%f35, %f31, %f31, %f34;
	fma.rn.f32 	%f36, %f32, %f32, %f35;
	fma.rn.f32 	%f37, %f33, %f33, %f36;
	mov.b32 	%r70, %f37;
	shfl.sync.bfly.b32	%r71|%p3, %r70, 16, 31, -1;
	mov.b32 	%f38, %r71;
	add.f32 	%f39, %f37, %f38;
	mov.b32 	%r72, %f39;
	shfl.sync.bfly.b32	%r73|%p4, %r72, 8, 31, -1;
	mov.b32 	%f40, %r73;
	add.f32 	%f41, %f39, %f40;
	mov.b32 	%r74, %f41;
	shfl.sync.bfly.b32	%r75|%p5, %r74, 4, 31, -1;
	mov.b32 	%f42, %r75;
	add.f32 	%f43, %f41, %f42;
	mov.b32 	%r76, %f43;
	shfl.sync.bfly.b32	%r77|%p6, %r76, 2, 31, -1;
	mov.b32 	%f44, %r77;
	add.f32 	%f45, %f43, %f44;
	mov.b32 	%r78, %f45;
	shfl.sync.bfly.b32	%r79|%p7, %r78, 1, 31, -1;
	mov.b32 	%f46, %r79;
	add.f32 	%f47, %f45, %f46;
	mul.f32 	%f48, %f47, 0f3C000000;
	rsqrt.approx.f32 	%f49, %f48;
	mul.f32 	%f1, %f49, %f30;
	mul.f32 	%f2, %f49, %f31;
	mul.f32 	%f3, %f49, %f32;
	mul.f32 	%f4, %f49, %f33;
	cvt.f64.f32 	%fd1, %f29;
	shl.b32 	%r80, %r1, 3;
	and.b32  	%r6, %r80, 248;
	cvt.rn.f64.u32 	%fd2, %r6;
	mul.f64 	%fd3, %fd2, 0d400921FB54442D18;
	div.rn.f64 	%fd4, %fd3, %fd1;
	cvt.rn.f32.f64 	%f5, %fd4;
	mul.f32 	%f50, %f5, 0f3F22F983;
	cvt.rni.s32.f32 	%r186, %f50;
	cvt.rn.f32.s32 	%f51, %r186;
	fma.rn.f32 	%f52, %f51, 0fBFC90FDA, %f5;
	fma.rn.f32 	%f53, %f51, 0fB3A22168, %f52;
	fma.rn.f32 	%f135, %f51, 0fA7C234C5, %f53;
	abs.f32 	%f7, %f5;
	setp.ltu.f32 	%p8, %f7, 0f47CE4780;
	mov.u32 	%r182, %r186;
	mov.f32 	%f134, %f135;
	@%p8 bra 	$L__BB0_9;
	setp.neu.f32 	%p9, %f7, 0f7F800000;
	@%p9 bra 	$L__BB0_4;
	mov.f32 	%f56, 0f00000000;
	mul.rn.f32 	%f134, %f5, %f56;
	mov.b32 	%r182, 0;
	bra.uni 	$L__BB0_9;
$L__BB0_4:
	mov.b32 	%r8, %f5;
	mov.b64 	%rd86, 0;
	mov.b32 	%r179, 0;
	mov.u64 	%rd84, __cudart_i2opi_f;
	shl.b32 	%r83, %r8, 8;
	or.b32  	%r84, %r83, -2147483648;
	mov.u64 	%rd85, %rd2;
$L__BB0_5:
	.pragma "nounroll";
	ld.global.nc.u32 	%r82, [%rd84];
	mad.wide.u32 	%rd43, %r82, %r84, %rd86;
	shr.u64 	%rd86, %rd43, 32;
	st.local.u32 	[%rd85], %rd43;
	add.s32 	%r179, %r179, 1;
	add.s64 	%rd85, %rd85, 4;
	add.s64 	%rd84, %rd84, 4;
	setp.ne.s32 	%p10, %r179, 6;
	@%p10 bra 	$L__BB0_5;
	shr.u32 	%r85, %r8, 23;
	st.local.u32 	[%rd2+24], %rd86;
	and.b32  	%r11, %r85, 31;
	and.b32  	%r86, %r85, 224;
	add.s32 	%r87, %r86, -128;
	shr.u32 	%r88, %r87, 5;
	mul.wide.u32 	%rd44, %r88, 4;
	sub.s64 	%rd9, %rd2, %rd44;
	ld.local.u32 	%r180, [%rd9+24];
	ld.local.u32 	%r181, [%rd9+20];
	setp.eq.s32 	%p11, %r11, 0;
	@%p11 bra 	$L__BB0_8;
	shf.l.wrap.b32 	%r180, %r181, %r180, %r11;
	ld.local.u32 	%r89, [%rd9+16];
	shf.l.wrap.b32 	%r181, %r89, %r181, %r11;
$L__BB0_8:
	shr.u32 	%r90, %r180, 30;
	shf.l.wrap.b32 	%r91, %r181, %r180, 2;
	shl.b32 	%r92, %r181, 2;
	shr.u32 	%r93, %r91, 31;
	add.s32 	%r94, %r93, %r90;
	neg.s32 	%r95, %r94;
	setp.lt.s32 	%p12, %r8, 0;
	selp.b32 	%r182, %r95, %r94, %p12;
	xor.b32  	%r96, %r91, %r8;
	shr.s32 	%r97, %r91, 31;
	xor.b32  	%r98, %r97, %r91;
	xor.b32  	%r99, %r97, %r92;
	cvt.u64.u32 	%rd45, %r98;
	shl.b64 	%rd46, %rd45, 32;
	cvt.u64.u32 	%rd47, %r99;
	or.b64  	%rd48, %rd46, %rd47;
	cvt.rn.f64.s64 	%fd5, %rd48;
	mul.f64 	%fd6, %fd5, 0d3BF921FB54442D19;
	cvt.rn.f32.f64 	%f54, %fd6;
	neg.f32 	%f55, %f54;
	setp.lt.s32 	%p13, %r96, 0;
	selp.f32 	%f134, %f55, %f54, %p13;
$L__BB0_9:
	setp.ltu.f32 	%p14, %f7, 0f47CE4780;
	add.s32 	%r101, %r182, 1;
	mul.rn.f32 	%f57, %f134, %f134;
	and.b32  	%r102, %r182, 1;
	setp.eq.b32 	%p15, %r102, 1;
	selp.f32 	%f58, %f134, 0f3F800000, %p15;
	fma.rn.f32 	%f59, %f57, %f58, 0f00000000;
	fma.rn.f32 	%f60, %f57, 0f37CBAC00, 0fBAB607ED;
	selp.f32 	%f61, 0fB94D4153, %f60, %p15;
	selp.f32 	%f62, 0f3C0885E4, 0f3D2AAABB, %p15;
	fma.rn.f32 	%f63, %f61, %f57, %f62;
	selp.f32 	%f64, 0fBE2AAAA8, 0fBEFFFFFF, %p15;
	fma.rn.f32 	%f65, %f63, %f57, %f64;
	fma.rn.f32 	%f66, %f65, %f59, %f58;
	and.b32  	%r103, %r101, 2;
	setp.eq.s32 	%p16, %r103, 0;
	mov.f32 	%f67, 0f00000000;
	sub.f32 	%f68, %f67, %f66;
	selp.f32 	%f11, %f66, %f68, %p16;
	@%p14 bra 	$L__BB0_17;
	setp.neu.f32 	%p17, %f7, 0f7F800000;
	@%p17 bra 	$L__BB0_12;
	mov.f32 	%f71, 0f00000000;
	mul.rn.f32 	%f135, %f5, %f71;
	mov.b32 	%r186, 0;
	bra.uni 	$L__BB0_17;
$L__BB0_12:
	mov.b32 	%r20, %f5;
	mov.b64 	%rd89, 0;
	mov.b32 	%r183, 0;
	mov.u64 	%rd87, __cudart_i2opi_f;
	shl.b32 	%r106, %r20, 8;
	or.b32  	%r107, %r106, -2147483648;
	mov.u64 	%rd88, %rd1;
$L__BB0_13:
	.pragma "nounroll";
	ld.global.nc.u32 	%r105, [%rd87];
	mad.wide.u32 	%rd51, %r105, %r107, %rd89;
	shr.u64 	%rd89, %rd51, 32;
	st.local.u32 	[%rd88], %rd51;
	add.s32 	%r183, %r183, 1;
	add.s64 	%rd88, %rd88, 4;
	add.s64 	%rd87, %rd87, 4;
	setp.ne.s32 	%p18, %r183, 6;
	@%p18 bra 	$L__BB0_13;
	shr.u32 	%r108, %r20, 23;
	st.local.u32 	[%rd1+24], %rd89;
	and.b32  	%r23, %r108, 31;
	and.b32  	%r109, %r108, 224;
	add.s32 	%r110, %r109, -128;
	shr.u32 	%r111, %r110, 5;
	mul.wide.u32 	%rd52, %r111, 4;
	sub.s64 	%rd16, %rd1, %rd52;
	ld.local.u32 	%r184, [%rd16+24];
	ld.local.u32 	%r185, [%rd16+20];
	setp.eq.s32 	%p19, %r23, 0;
	@%p19 bra 	$L__BB0_16;
	shf.l.wrap.b32 	%r184, %r185, %r184, %r23;
	ld.local.u32 	%r112, [%rd16+16];
	shf.l.wrap.b32 	%r185, %r112, %r185, %r23;
$L__BB0_16:
	shr.u32 	%r113, %r184, 30;
	shf.l.wrap.b32 	%r114, %r185, %r184, 2;
	shl.b32 	%r115, %r185, 2;
	shr.u32 	%r116, %r114, 31;
	add.s32 	%r117, %r116, %r113;
	neg.s32 	%r118, %r117;
	setp.lt.s32 	%p20, %r20, 0;
	selp.b32 	%r186, %r118, %r117, %p20;
	xor.b32  	%r119, %r114, %r20;
	shr.s32 	%r120, %r114, 31;
	xor.b32  	%r121, %r120, %r114;
	xor.b32  	%r122, %r120, %r115;
	cvt.u64.u32 	%rd53, %r121;
	shl.b64 	%rd54, %rd53, 32;
	cvt.u64.u32 	%rd55, %r122;
	or.b64  	%rd56, %rd54, %rd55;
	cvt.rn.f64.s64 	%fd7, %rd56;
	mul.f64 	%fd8, %fd7, 0d3BF921FB54442D19;
	cvt.rn.f32.f64 	%f69, %fd8;
	neg.f32 	%f70, %f69;
	setp.lt.s32 	%p21, %r119, 0;
	selp.f32 	%f135, %f70, %f69, %p21;
$L__BB0_17:
	mul.rn.f32 	%f72, %f135, %f135;
	and.b32  	%r124, %r186, 1;
	setp.eq.b32 	%p22, %r124, 1;
	selp.f32 	%f73, 0f3F800000, %f135, %p22;
	fma.rn.f32 	%f74, %f72, %f73, 0f00000000;
	fma.rn.f32 	%f75, %f72, 0f37CBAC00, 0fBAB607ED;
	selp.f32 	%f76, %f75, 0fB94D4153, %p22;
	selp.f32 	%f77, 0f3D2AAABB, 0f3C0885E4, %p22;
	fma.rn.f32 	%f78, %f76, %f72, %f77;
	selp.f32 	%f79, 0fBEFFFFFF, 0fBE2AAAA8, %p22;
	fma.rn.f32 	%f80, %f78, %f72, %f79;
	fma.rn.f32 	%f81, %f80, %f74, %f73;
	and.b32  	%r125, %r186, 2;
	setp.eq.s32 	%p23, %r125, 0;
	mov.f32 	%f82, 0f00000000;
	sub.f32 	%f83, %f82, %f81;
	selp.f32 	%f84, %f81, %f83, %p23;
	mul.f32 	%f85, %f11, %f1;
	mul.f32 	%f86, %f2, %f84;
	sub.f32 	%f15, %f85, %f86;
	mul.f32 	%f87, %f1, %f84;
	fma.rn.f32 	%f16, %f11, %f2, %f87;
	add.s32 	%r126, %r6, 4;
	cvt.rn.f64.u32 	%fd9, %r126;
	mul.f64 	%fd10, %fd9, 0d400921FB54442D18;
	div.rn.f64 	%fd11, %fd10, %fd1;
	cvt.rn.f32.f64 	%f17, %fd11;
	mul.f32 	%f88, %f17, 0f3F22F983;
	cvt.rni.s32.f32 	%r194, %f88;
	cvt.rn.f32.s32 	%f89, %r194;
	fma.rn.f32 	%f90, %f89, 0fBFC90FDA, %f17;
	fma.rn.f32 	%f91, %f89, 0fB3A22168, %f90;
	fma.rn.f32 	%f137, %f89, 0fA7C234C5, %f91;
	abs.f32 	%f19, %f17;
	setp.ltu.f32 	%p24, %f19, 0f47CE4780;
	mov.u32 	%r190, %r194;
	mov.f32 	%f136, %f137;
	@%p24 bra 	$L__BB0_25;
	setp.eq.f32 	%p25, %f19, 0f7F800000;
	@%p25 bra 	$L__BB0_24;
	mov.b32 	%r33, %f17;
	mov.b64 	%rd92, 0;
	mov.b32 	%r187, 0;
	mov.u64 	%rd90, __cudart_i2opi_f;
	shl.b32 	%r129, %r33, 8;
	or.b32  	%r130, %r129, -2147483648;
	mov.u64 	%rd91, %rd2;
$L__BB0_20:
	.pragma "nounroll";
	ld.global.nc.u32 	%r128, [%rd90];
	mad.wide.u32 	%rd59, %r128, %r130, %rd92;
	shr.u64 	%rd92, %rd59, 32;
	st.local.u32 	[%rd91], %rd59;
	add.s32 	%r187, %r187, 1;
	add.s64 	%rd91, %rd91, 4;
	add.s64 	%rd90, %rd90, 4;
	setp.ne.s32 	%p26, %r187, 6;
	@%p26 bra 	$L__BB0_20;
	shr.u32 	%r131, %r33, 23;
	st.local.u32 	[%rd2+24], %rd92;
	and.b32  	%r36, %r131, 31;
	and.b32  	%r132, %r131, 224;
	add.s32 	%r133, %r132, -128;
	shr.u32 	%r134, %r133, 5;
	mul.wide.u32 	%rd60, %r134, 4;
	sub.s64 	%rd23, %rd2, %rd60;
	ld.local.u32 	%r188, [%rd23+24];
	ld.local.u32 	%r189, [%rd23+20];
	setp.eq.s32 	%p27, %r36, 0;
	@%p27 bra 	$L__BB0_23;
	shf.l.wrap.b32 	%r188, %r189, %r188, %r36;
	ld.local.u32 	%r135, [%rd23+16];
	shf.l.wrap.b32 	%r189, %r135, %r189, %r36;
$L__BB0_23:
	shr.u32 	%r136, %r188, 30;
	shf.l.wrap.b32 	%r137, %r189, %r188, 2;
	shl.b32 	%r138, %r189, 2;
	shr.u32 	%r139, %r137, 31;
	add.s32 	%r140, %r139, %r136;
	neg.s32 	%r141, %r140;
	setp.lt.s32 	%p28, %r33, 0;
	selp.b32 	%r190, %r141, %r140, %p28;
	xor.b32  	%r142, %r137, %r33;
	shr.s32 	%r143, %r137, 31;
	xor.b32  	%r144, %r143, %r137;
	xor.b32  	%r145, %r143, %r138;
	cvt.u64.u32 	%rd61, %r144;
	shl.b64 	%rd62, %rd61, 32;
	cvt.u64.u32 	%rd63, %r145;
	or.b64  	%rd64, %rd62, %rd63;
	cvt.rn.f64.s64 	%fd12, %rd64;
	mul.f64 	%fd13, %fd12, 0d3BF921FB54442D19;
	cvt.rn.f32.f64 	%f92, %fd13;
	neg.f32 	%f93, %f92;
	setp.lt.s32 	%p29, %r142, 0;
	selp.f32 	%f136, %f93, %f92, %p29;
	bra.uni 	$L__BB0_25;
$L__BB0_24:
	mov.f32 	%f94, 0f00000000;
	mul.rn.f32 	%f136, %f17, %f94;
	mov.b32 	%r190, 0;
$L__BB0_25:
	setp.ltu.f32 	%p30, %f19, 0f47CE4780;
	add.s32 	%r147, %r190, 1;
	mul.rn.f32 	%f95, %f136, %f136;
	and.b32  	%r148, %r190, 1;
	setp.eq.b32 	%p31, %r148, 1;
	selp.f32 	%f96, %f136, 0f3F800000, %p31;
	fma.rn.f32 	%f97, %f95, %f96, 0f00000000;
	fma.rn.f32 	%f98, %f95, 0f37CBAC00, 0fBAB607ED;
	selp.f32 	%f99, 0fB94D4153, %f98, %p31;
	selp.f32 	%f100, 0f3C0885E4, 0f3D2AAABB, %p31;
	fma.rn.f32 	%f101, %f99, %f95, %f100;
	selp.f32 	%f102, 0fBE2AAAA8, 0fBEFFFFFF, %p31;
	fma.rn.f32 	%f103, %f101, %f95, %f102;
	fma.rn.f32 	%f104, %f103, %f97, %f96;
	and.b32  	%r149, %r147, 2;
	setp.eq.s32 	%p32, %r149, 0;
	mov.f32 	%f105, 0f00000000;
	sub.f32 	%f106, %f105, %f104;
	selp.f32 	%f23, %f104, %f106, %p32;
	@%p30 bra 	$L__BB0_33;
	setp.eq.f32 	%p33, %f19, 0f7F800000;
	@%p33 bra 	$L__BB0_32;
	mov.b32 	%r45, %f17;
	shl.b32 	%r151, %r45, 8;
	or.b32  	%r46, %r151, -2147483648;
	mov.b64 	%rd95, 0;
	mov.b32 	%r191, 0;
	mov.u64 	%rd93, __cudart_i2opi_f;
	mov.u64 	%rd94, %rd1;
$L__BB0_28:
	.pragma "nounroll";
	ld.global.nc.u32 	%r152, [%rd93];
	mad.wide.u32 	%rd67, %r152, %r46, %rd95;
	shr.u64 	%rd95, %rd67, 32;
	st.local.u32 	[%rd94], %rd67;
	add.s32 	%r191, %r191, 1;
	add.s64 	%rd94, %rd94, 4;
	add.s64 	%rd93, %rd93, 4;
	setp.ne.s32 	%p34, %r191, 6;
	@%p34 bra 	$L__BB0_28;
	shr.u32 	%r153, %r45, 23;
	st.local.u32 	[%rd1+24], %rd95;
	and.b32  	%r49, %r153, 31;
	and.b32  	%r154, %r153, 224;
	add.s32 	%r155, %r154, -128;
	shr.u32 	%r156, %r155, 5;
	mul.wide.u32 	%rd68, %r156, 4;
	sub.s64 	%rd30, %rd1, %rd68;
	ld.local.u32 	%r192, [%rd30+24];
	ld.local.u32 	%r193, [%rd30+20];
	setp.eq.s32 	%p35, %r49, 0;
	@%p35 bra 	$L__BB0_31;
	shf.l.wrap.b32 	%r192, %r193, %r192, %r49;
	ld.local.u32 	%r157, [%rd30+16];
	shf.l.wrap.b32 	%r193, %r157, %r193, %r49;
$L__BB0_31:
	shr.u32 	%r158, %r192, 30;
	shf.l.wrap.b32 	%r159, %r193, %r192, 2;
	shl.b32 	%r160, %r193, 2;
	shr.u32 	%r161, %r159, 31;
	add.s32 	%r162, %r161, %r158;
	neg.s32 	%r163, %r162;
	setp.lt.s32 	%p36, %r45, 0;
	selp.b32 	%r194, %r163, %r162, %p36;
	xor.b32  	%r164, %r159, %r45;
	shr.s32 	%r165, %r159, 31;
	xor.b32  	%r166, %r165, %r159;
	xor.b32  	%r167, %r165, %r160;
	cvt.u64.u32 	%rd69, %r166;
	shl.b64 	%rd70, %rd69, 32;
	cvt.u64.u32 	%rd71, %r167;
	or.b64  	%rd72, %rd70, %rd71;
	cvt.rn.f64.s64 	%fd14, %rd72;
	mul.f64 	%fd15, %fd14, 0d3BF921FB54442D19;
	cvt.rn.f32.f64 	%f107, %fd15;
	neg.f32 	%f108, %f107;
	setp.lt.s32 	%p37, %r164, 0;
	selp.f32 	%f137, %f108, %f107, %p37;
	bra.uni 	$L__BB0_33;
$L__BB0_32:
	mov.f32 	%f109, 0f00000000;
	mul.rn.f32 	%f137, %f17, %f109;
	mov.b32 	%r194, 0;
$L__BB0_33:
	setp.ge.s32 	%p38, %r2, %r58;
	mul.rn.f32 	%f110, %f137, %f137;
	and.b32  	%r169, %r194, 1;
	setp.eq.b32 	%p39, %r169, 1;
	selp.f32 	%f111, 0f3F800000, %f137, %p39;
	fma.rn.f32 	%f112, %f110, %f111, 0f00000000;
	fma.rn.f32 	%f113, %f110, 0f37CBAC00, 0fBAB607ED;
	selp.f32 	%f114, %f113, 0fB94D4153, %p39;
	selp.f32 	%f115, 0f3D2AAABB, 0f3C0885E4, %p39;
	fma.rn.f32 	%f116, %f114, %f110, %f115;
	selp.f32 	%f117, 0fBEFFFFFF, 0fBE2AAAA8, %p39;
	fma.rn.f32 	%f118, %f116, %f110, %f117;
	fma.rn.f32 	%f119, %f118, %f112, %f111;
	and.b32  	%r170, %r194, 2;
	setp.eq.s32 	%p40, %r170, 0;
	mov.f32 	%f120, 0f00000000;
	sub.f32 	%f121, %f120, %f119;
	selp.f32 	%f122, %f119, %f121, %p40;
	mul.f32 	%f123, %f23, %f3;
	mul.f32 	%f124, %f4, %f122;
	sub.f32 	%f27, %f123, %f124;
	mul.f32 	%f125, %f3, %f122;
	fma.rn.f32 	%f28, %f23, %f4, %f125;
	@%p38 bra 	$L__BB0_35;
	ld.param.u64 	%rd82, [_Z26qwen3RopeCacheUpdateKernelPK13__nv_bfloat16S1_PS_PP13__nv_fp8_e4m3iiif_param_2];
	// begin inline asm
	{ cvt.rn.bf16x2.f32 %r177, %f16, %f15;}

	// end inline asm
	// begin inline asm
	{ cvt.rn.bf16x2.f32 %r178, %f28, %f27;}

	// end inline asm
	cvta.to.global.u64 	%rd79, %rd82;
	mul.wide.s32 	%rd80, %r5, 2;
	add.s64 	%rd81, %rd79, %rd80;
	st.global.v2.u32 	[%rd81], {%r177, %r178};
	bra.uni 	$L__BB0_36;
$L__BB0_35:
	ld.param.u64 	%rd83, [_Z26qwen3RopeCacheUpdateKernelPK13__nv_bfloat16S1_PS_PP13__nv_fp8_e4m3iiif_param_3];
	div.s32 	%r172, %r3, %r59;
	mul.lo.s32 	%r173, %r172, %r59;
	sub.s32 	%r174, %r3, %r173;
	cvta.to.global.u64 	%rd73, %rd83;
	mul.wide.s32 	%rd74, %r172, 8;
	add.s64 	%rd75, %rd73, %rd74;
	ld.global.u64 	%rd76, [%rd75];
	// begin inline asm
	{cvt.rn.satfinite.e4m3x2.f32 %rs5, %f16, %f15;}

	// end inline asm
	// begin inline asm
	{cvt.rn.satfinite.e4m3x2.f32 %rs6, %f28, %f27;}

	// end inline asm
	// begin inline asm
	{  mov.b32 %r171, {%rs5,%rs6};}

	// end inline asm
	shl.b32 	%r175, %r174, 7;
	or.b32  	%r176, %r175, %r4;
	cvt.s64.s32 	%rd77, %r176;
	add.s64 	%rd78, %rd76, %rd77;
	st.u32 	[%rd78], %r171;
$L__BB0_36:
	ret;

}


// ===== COMPILED SASS (sm_100) =====

	.target	sm_100

	.elftype	@"ET_EXEC"


//--------------------- .note.nv.tkinfo           --------------------------
	.section	.note.nv.tkinfo,"",@"SHT_NOTE"
	.sectionflags	@"SHF_NOTE_NV_TKINFO"
	.tkinfo
        /*0018*/ 	.word	0x00000002
        /*0030*/ 	.string	""
        /*0030*/ 	.string	"ptxas"
        /*0030*/ 	.string	"Cuda compilation tools, release 13.0, V13.0.88"
        /*0030*/ 	.string	"Build cuda_13.0.r13.0/compiler.36424714_0"
        /*0030*/ 	.string	"-arch sm_100 -m 64 "



//--------------------- .note.nv.cuinfo           --------------------------
	.section	.note.nv.cuinfo,"",@"SHT_NOTE"
	.sectionflags	@"SHF_NOTE_NV_CUINFO"
        /*0018*/ 	.short	0x0002
        /*001a*/ 	.short	0x0064
        /*001c*/ 	.short	0x0082
	.zero		2


//--------------------- .nv.info                  --------------------------
	.section	.nv.info,"",@"SHT_CUDA_INFO"
	.align	4


	//----- nvinfo : EIATTR_REGCOUNT
	.align		4
        /*0000*/ 	.byte	0x04, 0x2f
        /*0002*/ 	.short	(.L_2 - .L_1)
	.align		4
.L_1:
        /*0004*/ 	.word	index@(_Z26qwen3RopeCacheUpdateKernelPK13__nv_bfloat16S1_PS_PP13__nv_fp8_e4m3iiif)
        /*0008*/ 	.word	0x00000020


	//----- nvinfo : EIATTR_FRAME_SIZE
	.align		4
.L_2:
        /*000c*/ 	.byte	0x04, 0x11
        /*000e*/ 	.short	(.L_4 - .L_3)
	.align		4
.L_3:
        /*0010*/ 	.word	index@($__internal_0_$__cuda_sm20_div_rn_f64_full)
        /*0014*/ 	.word	0x00000020


	//----- nvinfo : EIATTR_FRAME_SIZE
	.align		4
.L_4:
        /*0018*/ 	.byte	0x04, 0x11
        /*001a*/ 	.short	(.L_6 - .L_5)
	.align		4
.L_5:
        /*001c*/ 	.word	index@(_Z26qwen3RopeCacheUpdateKernelPK13__nv_bfloat16S1_PS_PP13__nv_fp8_e4m3iiif)
        /*0020*/ 	.word	0x00000020


	//----- nvinfo : EIATTR_MIN_STACK_SIZE
	.align		4
.L_6:
        /*0024*/ 	.byte	0x04, 0x12
        /*0026*/ 	.short	(.L_8 - .L_7)
	.align		4
.L_7:
        /*0028*/ 	.word	index@(_Z26qwen3RopeCacheUpdateKernelPK13__nv_bfloat16S1_PS_PP13__nv_fp8_e4m3iiif)
        /*002c*/ 	.word	0x00000020
.L_8:


//--------------------- .nv.compat                --------------------------
	.section	.nv.compat,"",@"SHT_CUDA_COMPAT_INFO"
	.align	4
        /*0000*/ 	.byte	0x02, 0x09, 0x00, 0x00, 0x02, 0x02, 0x02, 0x00, 0x02, 0x05, 0x05, 0x00, 0x03, 0x07, 0x01, 0x01
        /*0010*/ 	.byte	0x02, 0x03, 0x00, 0x00, 0x02, 0x06, 0x01, 0x00, 0x04, 0x0b, 0x08, 0x00, 0x01, 0x00, 0x00, 0x00
        /*0020*/ 	.byte	0x00, 0x00, 0x00, 0x00


//--------------------- .nv.info._Z26qwen3RopeCacheUpdateKernelPK13__nv_bfloat16S1_PS_PP13__nv_fp8_e4m3iiif --------------------------
	.section	.nv.info._Z26qwen3RopeCacheUpdateKernelPK13__nv_bfloat16S1_PS_PP13__nv_fp8_e4m3iiif,"",@"SHT_CUDA_INFO"
	.sectionflags	@""
	.align	4


	//----- nvinfo : EIATTR_CUDA_API_VERSION
	.align		4
        /*0000*/ 	.byte	0x04, 0x37
        /*0002*/ 	.short	(.L_10 - .L_9)
.L_9:
        /*0004*/ 	.word	0x00000082


	//----- nvinfo : EIATTR_KPARAM_INFO
	.align		4
.L_10:
        /*0008*/ 	.byte	0x04, 0x17
        /*000a*/ 	.short	(.L_12 - .L_11)
.L_11:
        /*000c*/ 	.word	0x00000000
        /*0010*/ 	.short	0x0007
        /*0012*/ 	.short	0x002c
        /*0014*/ 	.byte	0x00, 0xf0, 0x11, 0x00


	//----- nvinfo : EIATTR_KPARAM_INFO
	.align		4
.L_12:
        /*0018*/ 	.byte	0x04, 0x17
        /*001a*/ 	.short	(.L_14 - .L_13)
.L_13:
        /*001c*/ 	.word	0x00000000
        /*0020*/ 	.short	0x0006
        /*0022*/ 	.short	0x0028
        /*0024*/ 	.byte	0x00, 0xf0, 0x11, 0x00


	//----- nvinfo : EIATTR_KPARAM_INFO
	.align		4
.L_14:
        /*0028*/ 	.byte	0x04, 0x17
        /*002a*/ 	.short	(.L_16 - .L_15)
.L_15:
        /*002c*/ 	.word	0x00000000
        /*0030*/ 	.short	0x0005
        /*0032*/ 	.short	0x0024
        /*0034*/ 	.byte	0x00, 0xf0, 0x11, 0x00


	//----- nvinfo : EIATTR_KPARAM_INFO
	.align		4
.L_16:
        /*0038*/ 	.byte	0x04, 0x17
        /*003a*/ 	.short	(.L_18 - .L_17)
.L_17:
        /*003c*/ 	.word	0x00000000
        /*0040*/ 	.short	0x0004
        /*0042*/ 	.short	0x0020
        /*0044*/ 	.byte	0x00, 0xf0, 0x11, 0x00


	//----- nvinfo : EIATTR_KPARAM_INFO
	.align		4
.L_18:
        /*0048*/ 	.byte	0x04, 0x17
        /*004a*/ 	.short	(.L_20 - .L_19)
.L_19:
        /*004c*/ 	.word	0x00000000
        /*0050*/ 	.short	0x0003
        /*0052*/ 	.short	0x0018
        /*0054*/ 	.byte	0x00, 0xf5, 0x21, 0x00


	//----- nvinfo : EIATTR_KPARAM_INFO
	.align		4
.L_20:
        /*0058*/ 	.byte	0x04, 0x17
        /*005a*/ 	.short	(.L_22 - .L_21)
.L_21:
        /*005c*/ 	.word	0x00000000
        /*0060*/ 	.short	0x0002
        /*0062*/ 	.short	0x0010
        /*0064*/ 	.byte	0x00, 0xf5, 0x21, 0x00


	//----- nvinfo : EIATTR_KPARAM_INFO
	.align		4
.L_22:
        /*0068*/ 	.byte	0x04, 0x17
        /*006a*/ 	.short	(.L_24 - .L_23)
.L_23:
        /*006c*/ 	.word	0x00000000
        /*0070*/ 	.short	0x0001
        /*0072*/ 	.short	0x0008
        /*0074*/ 	.byte	0x00, 0xf5, 0x21, 0x00


	//----- nvinfo : EIATTR_KPARAM_INFO
	.align		4
.L_24:
        /*0078*/ 	.byte	0x04, 0x17
        /*007a*/ 	.short	(.L_26 - .L_25)
.L_25:
        /*007c*/ 	.word	0x00000000
        /*0080*/ 	.short	0x0000
        /*0082*/ 	.short	0x0000
        /*0084*/ 	.byte	0x00, 0xf5, 0x21, 0x00


	//----- nvinfo : EIATTR_SPARSE_MMA_MASK
	.align		4
.L_26:
        /*0088*/ 	.byte	0x03, 0x50
        /*008a*/ 	.short	0x0000


	//----- nvinfo : EIATTR_MAXREG_COUNT
	.align		4
        /*008c*/ 	.byte	0x03, 0x1b
        /*008e*/ 	.short	0x00ff


	//----- nvinfo : EIATTR_MERCURY_ISA_VERSION
	.align		4
        /*0090*/ 	.byte	0x03, 0x5f
        /*0092*/ 	.short	0x0101


	//----- nvinfo : EIATTR_COOP_GROUP_MASK_REGIDS
	.align		4
        /*0094*/ 	.byte	0x04, 0x29
        /*0096*/ 	.short	(.L_28 - .L_27)


	//   ....[0]....
.L_27:
        /*0098*/ 	.word	0xffffffff


	//   ....[1]....
        /*009c*/ 	.word	0xffffffff


	//   ....[2]....
        /*00a0*/ 	.word	0xffffffff


	//   ....[3]....
        /*00a4*/ 	.word	0xffffffff


	//   ....[4]....
        /*00a8*/ 	.word	0xffffffff


	//----- nvinfo : EIATTR_COOP_GROUP_INSTR_OFFSETS
	.align		4
.L_28:
        /*00ac*/ 	.byte	0x04, 0x28
        /*00ae*/ 	.short	(.L_30 - .L_29)


	//   ....[0]....
.L_29:
        /*00b0*/ 	.word	0x00000250


	//   ....[1]....
        /*00b4*/ 	.word	0x00000280


	//   ....[2]....
        /*00b8*/ 	.word	0x000002c0


	//   ....[3]....
        /*00bc*/ 	.word	0x00000320


	//   ....[4]....
        /*00c0*/ 	.word	0x00000350


	//----- nvinfo : EIATTR_VRC_CTA_INIT_COUNT
	.align		4
.L_30:
        /*00c4*/ 	.byte	0x02, 0x4a
	.zero		1
	.zero		1


	//----- nvinfo : EIATTR_EXIT_INSTR_OFFSETS
	.align		4
        /*00c8*/ 	.byte	0x04, 0x1c
        /*00ca*/ 	.short	(.L_32 - .L_31)


	//   ....[0]....
.L_31:
        /*00cc*/ 	.word	0x00000090


	//   ....[1]....
        /*00d0*/ 	.word	0x00001bf0


	//   ....[2]....
        /*00d4*/ 	.word	0x00001e30


	//----- nvinfo : EIATTR_CRS_STACK_SIZE
	.align		4
.L_32:
        /*00d8*/ 	.byte	0x04, 0x1e
        /*00da*/ 	.short	(.L_34 - .L_33)
.L_33:
        /*00dc*/ 	.word	0x00000000


	//----- nvinfo : EIATTR_CBANK_PARAM_SIZE
	.align		4
.L_34:
        /*00e0*/ 	.byte	0x03, 0x19
        /*00e2*/ 	.short	0x0030


	//----- nvinfo : EIATTR_PARAM_CBANK
	.align		4
        /*00e4*/ 	.byte	0x04, 0x0a
        /*00e6*/ 	.short	(.L_36 - .L_35)
	.align		4
.L_35:
        /*00e8*/ 	.word	index@(.nv.constant0._Z26qwen3RopeCacheUpdateKernelPK13__nv_bfloat16S1_PS_PP13__nv_fp8_e4m3iiif)
        /*00ec*/ 	.short	0x0380
        /*00ee*/ 	.short	0x0030


	//----- nvinfo : EIATTR_SW_WAR
	.align		4
.L_36:
        /*00f0*/ 	.byte	0x04, 0x36
        /*00f2*/ 	.short	(.L_38 - .L_37)
.L_37:
        /*00f4*/ 	.word	0x00000008
.L_38:


//--------------------- .nv.callgraph             --------------------------
	.section	.nv.callgraph,"",@"SHT_CUDA_CALLGRAPH"
	.align	4
	.sectionentsize	8
	.align		4
        /*0000*/ 	.word	0x00000000
	.align		4
        /*0004*/ 	.word	0xffffffff
	.align		4
        /*0008*/ 	.word	0x00000000
	.align		4
        /*000c*/ 	.word	0xfffffffe
	.align		4
        /*0010*/ 	.word	0x00000000
	.align		4
        /*0014*/ 	.word	0xfffffffd
	.align		4
        /*0018*/ 	.word	0x00000000
	.align		4
        /*001c*/ 	.word	0xfffffffc


//--------------------- .nv.constant4             --------------------------
	.section	.nv.constant4,"a",@progbits
	.align	8
	.align		8
.nv.constant4:
        /*0000*/ 	.dword	__cudart_i2opi_f


//--------------------- .text._Z26qwen3RopeCacheUpdateKernelPK13__nv_bfloat16S1_PS_PP13__nv_fp8_e4m3iiif --------------------------
	.section	.text._Z26qwen3RopeCacheUpdateKernelPK13__nv_bfloat16S1_PS_PP13__nv_fp8_e4m3iiif,"ax",@progbits
	.align	128
        .global         _Z26qwen3RopeCacheUpdateKernelPK13__nv_bfloat16S1_PS_PP13__nv_fp8_e4m3iiif
        .type           _Z26qwen3RopeCacheUpdateKernelPK13__nv_bfloat16S1_PS_PP13__nv_fp8_e4m3iiif,@function
        .size           _Z26qwen3RopeCacheUpdateKernelPK13__nv_bfloat16S1_PS_PP13__nv_fp8_e4m3iiif,(.L_x_24 - _Z26qwen3RopeCacheUpdateKernelPK13__nv_bfloat16S1_PS_PP13__nv_fp8_e4m3iiif)
        .other          _Z26qwen3RopeCacheUpdateKernelPK13__nv_bfloat16S1_PS_PP13__nv_fp8_e4m3iiif,@"STO_CUDA_ENTRY STV_DEFAULT"
_Z26qwen3RopeCacheUpdateKernelPK13__nv_bfloat16S1_PS_PP13__nv_fp8_e4m3iiif:
.text._Z26qwen3RopeCacheUpdateKernelPK13__nv_bfloat16S1_PS_PP13__nv_fp8_e4m3iiif:
[----:B------:R-:W0:Y:S01]  /*0000*/  LDC R1, c[0x0][0x37c] ;  /* 0x0000df00ff017b82 */ /* 0x000e220000000800 */
[----:B------:R-:W1:Y:S07]  /*0010*/  S2R R10, SR_TID.X ;  /* 0x00000000000a7919 */ /* 0x000e6e0000002100 */
[----:B------:R-:W2:Y:S01]  /*0020*/  LDC.64 R4, c[0x0][0x3a0] ;  /* 0x0000e800ff047b82 */ /* 0x000ea20000000a00 */
[----:B0-----:R-:W-:Y:S01]  /*0030*/  VIADD R1, R1, 0xffffffe0 ;  /* 0xffffffe001017836 */ /* 0x001fe20000000000 */
[----:B------:R-:W0:Y:S01]  /*0040*/  S2R R2, SR_CTAID.X ;  /* 0x0000000000027919 */ /* 0x000e220000002500 */
[----:B--2---:R-:W-:Y:S01]  /*0050*/  IMAD.IADD R0, R5, 0x1, R4 ;  /* 0x0000000105007824 */ /* 0x004fe200078e0204 */
[----:B-1----:R-:W-:-:S05]  /*0060*/  SHF.R.U32.HI R7, RZ, 0x5, R10 ;  /* 0x00000005ff077819 */ /* 0x002fca000001160a */
[----:B0-----:R-:W-:-:S05]  /*0070*/  IMAD R7, R2, 0x8, R7 ;  /* 0x0000000802077824 */ /* 0x001fca00078e0207 */
[----:B------:R-:W-:-:S13]  /*0080*/  ISETP.GE.AND P0, PT, R7, R0, PT ;  /* 0x000000000700720c */ /* 0x000fda0003f06270 */
[----:B------:R-:W-:Y:S05]  /*0090*/  @P0 EXIT ;  /* 0x000000000000094d */ /* 0x000fea0003800000 */
[----:B------:R-:W0:Y:S01]  /*00a0*/  LDC.64 R8, c[0x0][0x380] ;  /* 0x0000e000ff087b82 */ /* 0x000e220000000a00 */
[C---:B------:R-:W-:Y:S01]  /*00b0*/  ISETP.GE.AND P0, PT, R7.reuse, R4, PT ;  /* 0x000000040700720c */ /* 0x040fe20003f06270 */
[----:B------:R-:W-:Y:S01]  /*00c0*/  IMAD.SHL.U32 R6, R10, 0x4, RZ ;  /* 0x000000040a067824 */ /* 0x000fe200078e00ff */
[----:B------:R-:W1:Y:S02]  /*00d0*/  LDCU.64 UR6, c[0x0][0x358] ;  /* 0x00006b00ff0677ac */ /* 0x000e640008000a00 */
[----:B------:R-:W-:Y:S02]  /*00e0*/  SEL R0, R4, RZ, P0 ;  /* 0x000000ff04007207 */ /* 0x000fe40000000000 */
[----:B------:R-:W-:Y:S01]  /*00f0*/  LOP3.LUT R6, R6, 0x7c, RZ, 0xc0, !PT ;  /* 0x0000007c06067812 */ /* 0x000fe200078ec0ff */
[----:B------:R-:W2:Y:S02]  /*0100*/  LDCU UR4, c[0x0][0x3ac] ;  /* 0x00007580ff0477ac */ /* 0x000ea40008000800 */
[----:B------:R-:W-:-:S04]  /*0110*/  IMAD.IADD R5, R7, 0x1, -R0 ;  /* 0x0000000107057824 */ /* 0x000fc800078e0a00 */
[----:B------:R-:W-:Y:S01]  /*0120*/  IMAD R4, R5, 0x80, R6 ;  /* 0x0000008005047824 */ /* 0x000fe200078e0206 */
[----:B0-----:R-:W0:Y:S08]  /*0130*/  @P0 LDC R8, c[0x0][0x388] ;  /* 0x0000e200ff080b82 */ /* 0x001e300000000800 */
[----:B------:R-:W0:Y:S02]  /*0140*/  @P0 LDC R9, c[0x0][0x38c] ;  /* 0x0000e300ff090b82 */ /* 0x000e240000000800 */
[----:B0-----:R-:W-:-:S06]  /*0150*/  IMAD.WIDE R8, R4, 0x2, R8 ;  /* 0x0000000204087825 */ /* 0x001fcc00078e0208 */
[----:B-1----:R-:W3:Y:S01]  /*0160*/  LDG.E.64 R8, desc[UR6][R8.64] ;  /* 0x0000000608087981 */ /* 0x002ee2000c1e1b00 */
[----:B------:R-:W-:Y:S01]  /*0170*/  IMAD.SHL.U32 R27, R10, 0x8, RZ ;  /* 0x000000080a1b7824 */ /* 0x000fe200078e00ff */
[----:B------:R-:W-:Y:S01]  /*0180*/  UMOV UR5, 0x400921fb ;  /* 0x400921fb00057882 */ /* 0x000fe20000000000 */
[----:B------:R-:W-:Y:S03]  /*0190*/  BSSY.RECONVERGENT B0, `(.L_x_0) ;  /* 0x0000035000007945 */ /* 0x000fe60003800200 */
[----:B------:R-:W-:Y:S02]  /*01a0*/  LOP3.LUT R27, R27, 0xf8, RZ, 0xc0, !PT ;  /* 0x000000f81b1b7812 */ /* 0x000fe400078ec0ff */
[C---:B---3--:R-:W-:Y:S01]  /*01b0*/  PRMT R3, R8.reuse, 0x7632, R3 ;  /* 0x0000763208037816 */ /* 0x048fe20000000003 */
[----:B------:R-:W-:Y:S01]  /*01c0*/  IMAD.U32 R29, R8, 0x10000, RZ ;  /* 0x00010000081d7824 */ /* 0x000fe200078e00ff */
[C---:B------:R-:W-:Y:S01]  /*01d0*/  PRMT R0, R9.reuse, 0x7632, R0 ;  /* 0x0000763209007816 */ /* 0x040fe20000000000 */
[----:B------:R-:W-:-:S02]  /*01e0*/  IMAD.U32 R2, R9, 0x10000, RZ ;  /* 0x0001000009027824 */ /* 0x000fc400078e00ff */
[----:B------:R-:W-:Y:S02]  /*01f0*/  IMAD.U32 R3, R3, 0x10000, RZ ;  /* 0x0001000003037824 */ /* 0x000fe400078e00ff */
[----:B------:R-:W-:Y:S01]  /*0200*/  FFMA R12, R29, R29, RZ ;  /* 0x0000001d1d0c7223 */ /* 0x000fe200000000ff */
[----:B------:R-:W-:-:S03]  /*0210*/  IMAD.U32 R0, R0, 0x10000, RZ ;  /* 0x0001000000007824 */ /* 0x000fc600078e00ff */
[----:B------:R-:W-:-:S04]  /*0220*/  FFMA R11, R3, R3, R12 ;  /* 0x00000003030b7223 */ /* 0x000fc8000000000c */
[----:B------:R-:W-:-:S04]  /*0230*/  FFMA R11, R2, R2, R11 ;  /* 0x00000002020b7223 */ /* 0x000fc8000000000b */
[----:B------:R-:W-:-:S05]  /*0240*/  FFMA R11, R0, R0, R11 ;  /* 0x00000000000b7223 */ /* 0x000fca000000000b */
[----:B------:R-:W0:Y:S02]  /*0250*/  SHFL.BFLY PT, R8, R11, 0x10, 0x1f ;  /* 0x0e001f000b087f89 */ /* 0x000e2400000e0000 */
[----:B0-----:R-:W-:Y:S02]  /*0260*/  FADD R16, R11, R8 ;  /* 0x000000080b107221 */ /* 0x001fe40000000000 */
[----:B------:R-:W0:Y:S03]  /*0270*/  I2F.F64.U32 R10, R27 ;  /* 0x0000001b000a7312 */ /* 0x000e260000201800 */
[----:B------:R-:W1:Y:S02]  /*0280*/  SHFL.BFLY PT, R9, R16, 0x8, 0x1f ;  /* 0x0d001f0010097f89 */ /* 0x000e6400000e0000 */
[----:B-1----:R-:W-:-:S03]  /*0290*/  FADD R17, R16, R9 ;  /* 0x0000000910117221 */ /* 0x002fc60000000000 */
[----:B--2---:R-:W1:Y:S01]  /*02a0*/  F2F.F64.F32 R8, UR4 ;  /* 0x0000000400087d10 */ /* 0x004e620008201800 */
[----:B------:R-:W-:Y:S01]  /*02b0*/  UMOV UR4, 0x54442d18 ;  /* 0x54442d1800047882 */ /* 0x000fe20000000000 */
[----:B------:R-:W2:Y:S01]  /*02c0*/  SHFL.BFLY PT, R12, R17, 0x4, 0x1f ;  /* 0x0c801f00110c7f89 */ /* 0x000ea200000e0000 */
[----:B0-----:R-:W-:-:S10]  /*02d0*/  DMUL R10, R10, UR4 ;  /* 0x000000040a0a7c28 */ /* 0x001fd40008000000 */
[----:B------:R-:W-:Y:S01]  /*02e0*/  FSETP.GEU.AND P1, PT, |R11|, 6.5827683646048100446e-37, PT ;  /* 0x036000000b00780b */ /* 0x000fe20003f2e200 */
[----:B-1----:R-:W0:Y:S01]  /*02f0*/  MUFU.RCP64H R13, R9 ;  /* 0x00000009000d7308 */ /* 0x002e220000001800 */
[----:B--2---:R-:W-:Y:S01]  /*0300*/  FADD R18, R17, R12 ;  /* 0x0000000c11127221 */ /* 0x004fe20000000000 */
[----:B------:R-:W-:-:S04]  /*0310*/  IMAD.MOV.U32 R12, RZ, RZ, 0x1 ;  /* 0x00000001ff0c7424 */ /* 0x000fc800078e00ff */
[----:B------:R-:W1:Y:S02]  /*0320*/  SHFL.BFLY PT, R15, R18, 0x2, 0x1f ;  /* 0x0c401f00120f7f89 */ /* 0x000e6400000e0000 */
[----:B-1----:R-:W-:Y:S01]  /*0330*/  FADD R19, R18, R15 ;  /* 0x0000000f12137221 */ /* 0x002fe20000000000 */
[----:B0-----:R-:W-:-:S04]  /*0340*/  DFMA R14, -R8, R12, 1 ;  /* 0x3ff00000080e742b */ /* 0x001fc8000000010c */
[----:B------:R-:W0:Y:S04]  /*0350*/  SHFL.BFLY PT, R16, R19, 0x1, 0x1f ;  /* 0x0c201f0013107f89 */ /* 0x000e2800000e0000 */
[----:B------:R-:W-:-:S08]  /*0360*/  DFMA R14, R14, R14, R14 ;  /* 0x0000000e0e0e722b */ /* 0x000fd0000000000e */
[----:B------:R-:W-:-:S08]  /*0370*/  DFMA R12, R12, R14, R12 ;  /* 0x0000000e0c0c722b */ /* 0x000fd0000000000c */
[----:B------:R-:W-:Y:S01]  /*0380*/  DFMA R14, -R8, R12, 1 ;  /* 0x3ff00000080e742b */ /* 0x000fe2000000010c */
[----:B0-----:R-:W-:-:S04]  /*0390*/  FADD R16, R19, R16 ;  /* 0x0000001013107221 */ /* 0x001fc80000000000 */
[----:B------:R-:W-:-:S03]  /*03a0*/  FMUL R18, R16, 0.0078125 ;  /* 0x3c00000010127820 */ /* 0x000fc60000400000 */
[----:B------:R-:W-:Y:S02]  /*03b0*/  DFMA R12, R12, R14, R12 ;  /* 0x0000000e0c0c722b */ /* 0x000fe4000000000c */
[----:B------:R-:W-:-:S06]  /*03c0*/  FSETP.GEU.AND P0, PT, |R18|, 1.175494350822287508e-38, PT ;  /* 0x008000001200780b */ /* 0x000fcc0003f0e200 */
[----:B------:R-:W-:-:S08]  /*03d0*/  DMUL R14, R10, R12 ;  /* 0x0000000c0a0e7228 */ /* 0x000fd00000000000 */
[----:B------:R-:W-:Y:S01]  /*03e0*/  DFMA R16, -R8, R14, R10 ;  /* 0x0000000e0810722b */ /* 0x000fe2000000010a */
[----:B------:R-:W-:-:S04]  /*03f0*/  @!P0 FMUL R18, R18, 16777216 ;  /* 0x4b80000012128820 */ /* 0x000fc80000400000 */
[----:B------:R-:W0:Y:S03]  /*0400*/  MUFU.RSQ R19, R18 ;  /* 0x0000001200137308 */ /* 0x000e260000001400 */
[----:B------:R-:W-:-:S10]  /*0410*/  DFMA R12, R12, R16, R14 ;  /* 0x000000100c0c722b */ /* 0x000fd4000000000e */
[----:B------:R-:W-:Y:S01]  /*0420*/  FFMA R14, RZ, R9, R13 ;  /* 0x00000009ff0e7223 */ /* 0x000fe2000000000d */
[----:B0-----:R-:W-:-:S04]  /*0430*/  @!P0 FMUL R19, R19, 4096 ;  /* 0x4580000013138820 */ /* 0x001fc80000400000 */
[----:B------:R-:W-:Y:S01]  /*0440*/  FSETP.GT.AND P0, PT, |R14|, 1.469367938527859385e-39, PT ;  /* 0x001000000e00780b */ /* 0x000fe20003f04200 */
[-C--:B------:R-:W-:Y:S01]  /*0450*/  FMUL R29, R29, R19.reuse ;  /* 0x000000131d1d7220 */ /* 0x080fe20000400000 */
[-C--:B------:R-:W-:Y:S01]  /*0460*/  FMUL R3, R3, R19.reuse ;  /* 0x0000001303037220 */ /* 0x080fe20000400000 */
[-C--:B------:R-:W-:Y:S01]  /*0470*/  FMUL R2, R2, R19.reuse ;  /* 0x0000001302027220 */ /* 0x080fe20000400000 */
[----:B------:R-:W-:-:S09]  /*0480*/  FMUL R0, R0, R19 ;  /* 0x0000001300007220 */ /* 0x000fd20000400000 */
[----:B------:R-:W-:Y:S05]  /*0490*/  @P0 BRA P1, `(.L_x_1) ;  /* 0x0000000000100947 */ /* 0x000fea0000800000 */
[----:B------:R-:W-:Y:S01]  /*04a0*/  IMAD.MOV.U32 R14, RZ, RZ, R8 ;  /* 0x000000ffff0e7224 */ /* 0x000fe200078e0008 */
[----:B------:R-:W-:Y:S01]  /*04b0*/  MOV R24, 0x4e0 ;  /* 0x000004e000187802 */ /* 0x000fe20000000f00 */
[----:B------:R-:W-:-:S07]  /*04c0*/  IMAD.MOV.U32 R15, RZ, RZ, R9 ;  /* 0x000000ffff0f7224 */ /* 0x000fce00078e0009 */
[----:B------:R-:W-:Y:S05]  /*04d0*/  CALL.REL.NOINC `($__internal_0_$__cuda_sm20_div_rn_f64_full) ;  /* 0x0000001800587944 */ /* 0x000fea0003c00000 */
.L_x_1:
[----:B------:R-:W-:Y:S05]  /*04e0*/  BSYNC.RECONVERGENT B0 ;  /* 0x0000000000007941 */ /* 0x000fea0003800200 */
.L_x_0:
[----:B------:R-:W0:Y:S01]  /*04f0*/  F2F.F32.F64 R16, R12 ;  /* 0x0000000c00107310 */ /* 0x000e220000301000 */
[----:B------:R-:W-:Y:S01]  /*0500*/  BSSY.RECONVERGENT B0, `(.L_x_2) ;  /* 0x0000042000007945 */ /* 0x000fe20003800200 */
[C---:B0-----:R-:W-:Y:S01]  /*0510*/  FMUL R10, R16.reuse, 0.63661974668502807617 ;  /* 0x3f22f983100a7820 */ /* 0x041fe20000400000 */
[----:B------:R-:W-:-:S05]  /*0520*/  FSETP.GE.AND P0, PT, |R16|, 105615, PT ;  /* 0x47ce47801000780b */ /* 0x000fca0003f06200 */
[----:B------:R-:W0:Y:S02]  /*0530*/  F2I.NTZ R10, R10 ;  /* 0x0000000a000a7305 */ /* 0x000e240000203100 */
[----:B0-----:R-:W-:Y:S01]  /*0540*/  I2FP.F32.S32 R11, R10 ;  /* 0x0000000a000b7245 */ /* 0x001fe20000201400 */
[----:B------:R-:W-:-:S04]  /*0550*/  IMAD.MOV.U32 R21, RZ, RZ, R10 ;  /* 0x000000ffff157224 */ /* 0x000fc800078e000a */
[----:B------:R-:W-:-:S04]  /*0560*/  FFMA R14, R11, -1.5707962512969970703, R16 ;  /* 0xbfc90fda0b0e7823 */ /* 0x000fc80000000010 */
[----:B------:R-:W-:-:S04]  /*0570*/  FFMA R14, R11, -7.5497894158615963534e-08, R14 ;  /* 0xb3a221680b0e7823 */ /* 0x000fc8000000000e */
[----:B------:R-:W-:-:S04]  /*0580*/  FFMA R11, R11, -5.3903029534742383927e-15, R14 ;  /* 0xa7c234c50b0b7823 */ /* 0x000fc8000000000e */
[----:B------:R-:W-:Y:S01]  /*0590*/  IMAD.MOV.U32 R17, RZ, RZ, R11 ;  /* 0x000000ffff117224 */ /* 0x000fe200078e000b */
[----:B------:R-:W-:Y:S06]  /*05a0*/  @!P0 BRA `(.L_x_3) ;  /* 0x0000000000dc8947 */ /* 0x000fec0003800000 */
[----:B------:R-:W-:-:S13]  /*05b0*/  FSETP.NEU.AND P0, PT, |R16|, +INF , PT ;  /* 0x7f8000001000780b */ /* 0x000fda0003f0d200 */
[----:B------:R-:W-:Y:S01]  /*05c0*/  @!P0 FMUL R17, RZ, R16 ;  /* 0x00000010ff118220 */ /* 0x000fe20000400000 */
[----:B------:R-:W-:Y:S01]  /*05d0*/  @!P0 MOV R10, RZ ;  /* 0x000000ff000a8202 */ /* 0x000fe20000000f00 */
[----:B------:R-:W-:Y:S06]  /*05e0*/  @!P0 BRA `(.L_x_3) ;  /* 0x0000000000cc8947 */ /* 0x000fec0003800000 */
[----:B------:R-:W-:Y:S01]  /*05f0*/  IMAD.SHL.U32 R12, R16, 0x100, RZ ;  /* 0x00000100100c7824 */ /* 0x000fe200078e00ff */
[----:B------:R-:W0:Y:S01]  /*0600*/  LDCU.64 UR8, c[0x4][URZ] ;  /* 0x01000000ff0877ac */ /* 0x000e220008000a00 */
[----:B------:R-:W-:Y:S02]  /*0610*/  IMAD.MOV.U32 R18, RZ, RZ, RZ ;  /* 0x000000ffff127224 */ /* 0x000fe400078e00ff */
[----:B------:R-:W-:Y:S01]  /*0620*/  IMAD.MOV.U32 R10, RZ, RZ, R1 ;  /* 0x000000ffff0a7224 */ /* 0x000fe200078e0001 */
[----:B------:R-:W-:Y:S01]  /*0630*/  LOP3.LUT R19, R12, 0x80000000, RZ, 0xfc, !PT ;  /* 0x800000000c137812 */ /* 0x000fe200078efcff */
[----:B------:R-:W-:Y:S01]  /*0640*/  UMOV UR5, URZ ;  /* 0x000000ff00057c82 */ /* 0x000fe20008000000 */
[----:B------:R-:W-:-:S05]  /*0650*/  UMOV UR4, URZ ;  /* 0x000000ff00047c82 */ /* 0x000fca0008000000 */
.L_x_4:
[----:B0-----:R-:W-:Y:S02]  /*0660*/  IMAD.U32 R12, RZ, RZ, UR8 ;  /* 0x00000008ff0c7e24 */ /* 0x001fe4000f8e00ff */
[----:B------:R-:W-:-:S05]  /*0670*/  IMAD.U32 R13, RZ, RZ, UR9 ;  /* 0x00000009ff0d7e24 */ /* 0x000fca000f8e00ff */
[----:B------:R-:W2:Y:S01]  /*0680*/  LDG.E.CONSTANT R12, desc[UR6][R12.64] ;  /* 0x000000060c0c7981 */ /* 0x000ea2000c1e9900 */
[----:B------:R-:W-:Y:S02]  /*0690*/  UIADD3 UR8, UP0, UPT, UR8, 0x4, URZ ;  /* 0x0000000408087890 */ /* 0x000fe4000ff1e0ff */
[----:B------:R-:W-:Y:S02]  /*06a0*/  UIADD3 UR4, UPT, UPT, UR4, 0x1, URZ ;  /* 0x0000000104047890 */ /* 0x000fe4000fffe0ff */
[----:B------:R-:W-:Y:S02]  /*06b0*/  UIADD3.X UR9, UPT, UPT, URZ, UR9, URZ, UP0, !UPT ;  /* 0x00000009ff097290 */ /* 0x000fe400087fe4ff */
[----:B------:R-:W-:Y:S01]  /*06c0*/  UISETP.NE.AND UP0, UPT, UR4, 0x6, UPT ;  /* 0x000000060400788c */ /* 0x000fe2000bf05270 */
[----:B--2---:R-:W-:-:S03]  /*06d0*/  IMAD.WIDE.U32 R14, R12, R19, RZ ;  /* 0x000000130c0e7225 */ /* 0x004fc600078e00ff */
[----:B------:R-:W-:-:S04]  /*06e0*/  IADD3 R17, P0, PT, R14, R18, RZ ;  /* 0x000000120e117210 */ /* 0x000fc80007f1e0ff */
[----:B------:R-:W-:Y:S01]  /*06f0*/  IADD3.X R18, PT, PT, R15, UR5, RZ, P0, !PT ;  /* 0x000000050f127c10 */ /* 0x000fe200087fe4ff */
[----:B------:R0:W-:Y:S02]  /*0700*/  STL [R10], R17 ;  /* 0x000000110a007387 */ /* 0x0001e40000100800 */
[----:B0-----:R-:W-:Y:S01]  /*0710*/  VIADD R10, R10, 0x4 ;  /* 0x000000040a0a7836 */ /* 0x001fe20000000000 */
[----:B------:R-:W-:Y:S06]  /*0720*/  BRA.U UP0, `(.L_x_4) ;  /* 0xfffffffd00cc7547 */ /* 0x000fec000b83ffff */
[----:B------:R-:W-:Y:S01]  /*0730*/  SHF.R.U32.HI R14, RZ, 0x17, R16 ;  /* 0x00000017ff0e7819 */ /* 0x000fe20000011610 */
[----:B------:R0:W-:Y:S03]  /*0740*/  STL [R1+0x18], R18 ;  /* 0x0000181201007387 */ /* 0x0001e60000100800 */
[C---:B------:R-:W-:Y:S02]  /*0750*/  LOP3.LUT R10, R14.reuse, 0xe0, RZ, 0xc0, !PT ;  /* 0x000000e00e0a7812 */ /* 0x040fe400078ec0ff */
[----:B------:R-:W-:-:S03]  /*0760*/  LOP3.LUT P0, RZ, R14, 0x1f, RZ, 0xc0, !PT ;  /* 0x0000001f0eff7812 */ /* 0x000fc6000780c0ff */
[----:B------:R-:W-:-:S05]  /*0770*/  VIADD R10, R10, 0xffffff80 ;  /* 0xffffff800a0a7836 */ /* 0x000fca0000000000 */
[----:B------:R-:W-:-:S05]  /*0780*/  SHF.R.U32.HI R10, RZ, 0x5, R10 ;  /* 0x00000005ff0a7819 */ /* 0x000fca000001160a */
[----:B------:R-:W-:-:S05]  /*0790*/  IMAD R15, R10, -0x4, R1 ;  /* 0xfffffffc0a0f7824 */ /* 0x000fca00078e0201 */
[----:B------:R-:W2:Y:S04]  /*07a0*/  LDL R10, [R15+0x18] ;  /* 0x000018000f0a7983 */ /* 0x000ea80000100800 */
[----:B------:R-:W2:Y:S04]  /*07b0*/  LDL R13, [R15+0x14] ;  /* 0x000014000f0d7983 */ /* 0x000ea80000100800 */
[----:B------:R-:W3:Y:S01]  /*07c0*/  @P0 LDL R12, [R15+0x10] ;  /* 0x000010000f0c0983 */ /* 0x000ee20000100800 */
[----:B------:R-:W-:Y:S01]  /*07d0*/  LOP3.LUT R14, R14, 0x1f, RZ, 0xc0, !PT ;  /* 0x0000001f0e0e7812 */ /* 0x000fe200078ec0ff */
[----:B------:R-:W-:Y:S01]  /*07e0*/  UMOV UR4, 0x54442d19 ;  /* 0x54442d1900047882 */ /* 0x000fe20000000000 */
[----:B------:R-:W-:-:S02]  /*07f0*/  UMOV UR5, 0x3bf921fb ;  /* 0x3bf921fb00057882 */ /* 0x000fc40000000000 */
[-C--:B--2---:R-:W-:Y:S02]  /*0800*/  @P0 SHF.L.W.U32.HI R10, R13, R14.reuse, R10 ;  /* 0x0000000e0d0a0219 */ /* 0x084fe40000010e0a */
[----:B---3--:R-:W-:Y:S02]  /*0810*/  @P0 SHF.L.W.U32.HI R13, R12, R14, R13 ;  /* 0x0000000e0c0d0219 */ /* 0x008fe40000010e0d */
[----:B------:R-:W-:Y:S02]  /*0820*/  ISETP.GE.AND P0, PT, R16, RZ, PT ;  /* 0x000000ff1000720c */ /* 0x000fe40003f06270 */
[C-C-:B------:R-:W-:Y:S01]  /*0830*/  SHF.L.W.U32.HI R17, R13.reuse, 0x2, R10.reuse ;  /* 0x000000020d117819 */ /* 0x140fe20000010e0a */
[----:B------:R-:W-:Y:S01]  /*0840*/  IMAD.SHL.U32 R13, R13, 0x4, RZ ;  /* 0x000000040d0d7824 */ /* 0x000fe200078e00ff */
[----:B------:R-:W-:Y:S02]  /*0850*/  SHF.R.U32.HI R10, RZ, 0x1e, R10 ;  /* 0x0000001eff0a7819 */ /* 0x000fe4000001160a */
[----:B------:R-:W-:-:S02]  /*0860*/  SHF.R.S32.HI R14, RZ, 0x1f, R17 ;  /* 0x0000001fff0e7819 */ /* 0x000fc40000011411 */
[C---:B------:R-:W-:Y:S02]  /*0870*/  LEA.HI R10, R17.reuse, R10, RZ, 0x1 ;  /* 0x0000000a110a7211 */ /* 0x040fe400078f08ff */
[C---:B------:R-:W-:Y:S02]  /*0880*/  LOP3.LUT R12, R14.reuse, R13, RZ, 0x3c, !PT ;  /* 0x0000000d0e0c7212 */ /* 0x040fe400078e3cff */
[----:B------:R-:W-:Y:S02]  /*0890*/  LOP3.LUT R13, R14, R17, RZ, 0x3c, !PT ;  /* 0x000000110e0d7212 */ /* 0x000fe400078e3cff */
[----:B0-----:R-:W-:Y:S01]  /*08a0*/  LOP3.LUT R18, R17, R16, RZ, 0x3c, !PT ;  /* 0x0000001011127212 */ /* 0x001fe200078e3cff */
[----:B------:R-:W-:-:S03]  /*08b0*/  IMAD.MOV R17, RZ, RZ, -R10 ;  /* 0x000000ffff117224 */ /* 0x000fc600078e0a0a */
[----:B------:R-:W0:Y:S01]  /*08c0*/  I2F.F64.S64 R12, R12 ;  /* 0x0000000c000c7312 */ /* 0x000e220000301c00 */
[----:B------:R-:W-:Y:S01]  /*08d0*/  ISETP.GE.AND P1, PT, R18, RZ, PT ;  /* 0x000000ff1200720c */ /* 0x000fe20003f26270 */
[----:B------:R-:W-:Y:S01]  /*08e0*/  @!P0 IMAD.MOV.U32 R10, RZ, RZ, R17 ;  /* 0x000000ffff0a8224 */ /* 0x000fe200078e0011 */
[----:B0-----:R-:W-:-:S10]  /*08f0*/  DMUL R14, R12, UR4 ;  /* 0x000000040c0e7c28 */ /* 0x001fd40008000000 */
[----:B------:R-:W0:Y:S02]  /*0900*/  F2F.F32.F64 R14, R14 ;  /* 0x0000000e000e7310 */ /* 0x000e240000301000 */
[----:B0-----:R-:W-:-:S07]  /*0910*/  FSEL R17, -R14, R14, !P1 ;  /* 0x0000000e0e117208 */ /* 0x001fce0004800100 */
.L_x_3:
[----:B------:R-:W-:Y:S05]  /*0920*/  BSYNC.RECONVERGENT B0 ;  /* 0x0000000000007941 */ /* 0x000fea0003800200 */
.L_x_2:
[C---:B------:R-:W-:Y:S01]  /*0930*/  LOP3.LUT R14, R10.reuse, 0x1, RZ, 0xc0, !PT ;  /* 0x000000010a0e7812 */ /* 0x040fe200078ec0ff */
[----:B------:R-:W-:Y:S02]  /*0940*/  IMAD.MOV.U32 R20, RZ, RZ, 0x37cbac00 ;  /* 0x37cbac00ff147424 */ /* 0x000fe400078e00ff */
[----:B------:R-:W-:Y:S01]  /*0950*/  FMUL R13, R17, R17 ;  /* 0x00000011110d7220 */ /* 0x000fe20000400000 */
[----:B------:R-:W-:Y:S01]  /*0960*/  VIADD R10, R10, 0x1 ;  /* 0x000000010a0a7836 */ /* 0x000fe20000000000 */
[----:B------:R-:W-:Y:S01]  /*0970*/  ISETP.NE.U32.AND P0, PT, R14, 0x1, PT ;  /* 0x000000010e00780c */ /* 0x000fe20003f05070 */
[----:B------:R-:W-:Y:S02]  /*0980*/  IMAD.MOV.U32 R14, RZ, RZ, 0x3c0885e4 ;  /* 0x3c0885e4ff0e7424 */ /* 0x000fe400078e00ff */
[----:B------:R-:W-:Y:S01]  /*0990*/  FFMA R12, R13, R20, -0.0013887860113754868507 ;  /* 0xbab607ed0d0c7423 */ /* 0x000fe20000000014 */
[----:B------:R-:W-:Y:S01]  /*09a0*/  IMAD.MOV.U32 R15, RZ, RZ, 0x3e2aaaa8 ;  /* 0x3e2aaaa8ff0f7424 */ /* 0x000fe200078e00ff */
[----:B------:R-:W-:Y:S01]  /*09b0*/  LOP3.LUT P1, RZ, R10, 0x2, RZ, 0xc0, !PT ;  /* 0x000000020aff7812 */ /* 0x000fe2000782c0ff */
[----:B------:R-:W-:Y:S01]  /*09c0*/  BSSY.RECONVERGENT B0, `(.L_x_5) ;  /* 0x0000043000007945 */ /* 0x000fe20003800200 */
[----:B------:R-:W-:-:S02]  /*09d0*/  FSEL R14, R14, 0.041666727513074874878, !P0 ;  /* 0x3d2aaabb0e0e7808 */ /* 0x000fc40004000000 */
[----:B------:R-:W-:Y:S02]  /*09e0*/  FSEL R12, R12, -0.00019574658654164522886, P0 ;  /* 0xb94d41530c0c7808 */ /* 0x000fe40000000000 */
[----:B------:R-:W-:Y:S02]  /*09f0*/  FSEL R10, R17, 1, !P0 ;  /* 0x3f800000110a7808 */ /* 0x000fe40004000000 */
[----:B------:R-:W-:Y:S01]  /*0a00*/  FSEL R17, -R15, -0.4999999701976776123, !P0 ;  /* 0xbeffffff0f117808 */ /* 0x000fe20004000100 */
[C---:B------:R-:W-:Y:S01]  /*0a10*/  FFMA R12, R13.reuse, R12, R14 ;  /* 0x0000000c0d0c7223 */ /* 0x040fe2000000000e */
[----:B------:R-:W-:Y:S01]  /*0a20*/  FSETP.GE.AND P0, PT, |R16|, 105615, PT ;  /* 0x47ce47801000780b */ /* 0x000fe20003f06200 */
[C---:B------:R-:W-:Y:S02]  /*0a30*/  FFMA R15, R13.reuse, R10, RZ ;  /* 0x0000000a0d0f7223 */ /* 0x040fe400000000ff */
[----:B------:R-:W-:-:S04]  /*0a40*/  FFMA R12, R13, R12, R17 ;  /* 0x0000000c0d0c7223 */ /* 0x000fc80000000011 */
[----:B------:R-:W-:-:S04]  /*0a50*/  FFMA R10, R15, R12, R10 ;  /* 0x0000000c0f0a7223 */ /* 0x000fc8000000000a */
[----:B------:R-:W-:Y:S02]  /*0a60*/  @P1 FADD R10, RZ, -R10 ;  /* 0x8000000aff0a1221 */ /* 0x000fe40000000000 */
[----:B------:R-:W-:Y:S05]  /*0a70*/  @!P0 BRA `(.L_x_6) ;  /* 0x0000000000dc8947 */ /* 0x000fea0003800000 */
        /* <DEDUP_REMOVED lines=11> */
.L_x_7:
        /* <DEDUP_REMOVED lines=25> */
[----:B------:R-:W-:Y:S01]  /*0cc0*/  UMOV UR5, 0x3bf921fb ;  /* 0x3bf921fb00057882 */ /* 0x000fe20000000000 */
[----:B------:R-:W-:-:S02]  /*0cd0*/  ISETP.GE.AND P1, PT, R16, RZ, PT ;  /* 0x000000ff1000720c */ /* 0x000fc40003f26270 */
[-C--:B--2---:R-:W-:Y:S02]  /*0ce0*/  @P0 SHF.L.W.U32.HI R11, R12, R14.reuse, R11 ;  /* 0x0000000e0c0b0219 */ /* 0x084fe40000010e0b */
[----:B---3--:R-:W-:Y:S02]  /*0cf0*/  @P0 SHF.L.W.U32.HI R12, R13, R14, R12 ;  /* 0x0000000e0d0c0219 */ /* 0x008fe40000010e0c */
[--C-:B------:R-:W-:Y:S02]  /*0d00*/  SHF.R.U32.HI R18, RZ, 0x1e, R11.reuse ;  /* 0x0000001eff127819 */ /* 0x100fe4000001160b */
[C---:B------:R-:W-:Y:S01]  /*0d10*/  SHF.L.W.U32.HI R21, R12.reuse, 0x2, R11 ;  /* 0x000000020c157819 */ /* 0x040fe20000010e0b */
[----:B------:R-:W-:-:S03]  /*0d20*/  IMAD.SHL.U32 R12, R12, 0x4, RZ ;  /* 0x000000040c0c7824 */ /* 0x000fc600078e00ff */
[----:B------:R-:W-:Y:S02]  /*0d30*/  SHF.R.S32.HI R13, RZ, 0x1f, R21 ;  /* 0x0000001fff0d7819 */ /* 0x000fe40000011415 */
[----:B------:R-:W-:Y:S02]  /*0d40*/  LOP3.LUT R16, R21, R16, RZ, 0x3c, !PT ;  /* 0x0000001015107212 */ /* 0x000fe400078e3cff */
[C---:B------:R-:W-:Y:S02]  /*0d50*/  LOP3.LUT R12, R13.reuse, R12, RZ, 0x3c, !PT ;  /* 0x0000000c0d0c7212 */ /* 0x040fe400078e3cff */
[----:B------:R-:W-:Y:S02]  /*0d60*/  LOP3.LUT R13, R13, R21, RZ, 0x3c, !PT ;  /* 0x000000150d0d7212 */ /* 0x000fe400078e3cff */
[----:B------:R-:W-:Y:S02]  /*0d70*/  LEA.HI R21, R21, R18, RZ, 0x1 ;  /* 0x0000001215157211 */ /* 0x000fe400078f08ff */
[----:B------:R-:W-:-:S02]  /*0d80*/  ISETP.GE.AND P0, PT, R16, RZ, PT ;  /* 0x000000ff1000720c */ /* 0x000fc40003f06270 */
[----:B------:R-:W1:Y:S01]  /*0d90*/  I2F.F64.S64 R12, R12 ;  /* 0x0000000c000c7312 */ /* 0x000e620000301c00 */
[----:B------:R-:W-:-:S04]  /*0da0*/  IMAD.MOV R11, RZ, RZ, -R21 ;  /* 0x000000ffff0b7224 */ /* 0x000fc800078e0a15 */
[----:B------:R-:W-:Y:S01]  /*0db0*/  @!P1 IMAD.MOV.U32 R21, RZ, RZ, R11 ;  /* 0x000000ffff159224 */ /* 0x000fe200078e000b */
[----:B-1----:R-:W-:-:S10]  /*0dc0*/  DMUL R14, R12, UR4 ;  /* 0x000000040c0e7c28 */ /* 0x002fd40008000000 */
[----:B------:R-:W1:Y:S02]  /*0dd0*/  F2F.F32.F64 R14, R14 ;  /* 0x0000000e000e7310 */ /* 0x000e640000301000 */
[----:B01----:R-:W-:-:S07]  /*0de0*/  FSEL R11, -R14, R14, !P0 ;  /* 0x0000000e0e0b7208 */ /* 0x003fce0004000100 */
.L_x_6:
[----:B------:R-:W-:Y:S05]  /*0df0*/  BSYNC.RECONVERGENT B0 ;  /* 0x0000000000007941 */ /* 0x000fea0003800200 */
.L_x_5:
[----:B------:R-:W0:Y:S01]  /*0e00*/  MUFU.RCP64H R13, R9 ;  /* 0x00000009000d7308 */ /* 0x000e220000001800 */
[----:B------:R-:W-:Y:S01]  /*0e10*/  IMAD.MOV.U32 R12, RZ, RZ, 0x1 ;  /* 0x00000001ff0c7424 */ /* 0x000fe200078e00ff */
[----:B------:R-:W-:Y:S01]  /*0e20*/  UMOV UR4, 0x54442d18 ;  /* 0x54442d1800047882 */ /* 0x000fe20000000000 */
[----:B------:R-:W-:Y:S01]  /*0e30*/  VIADD R17, R27, 0x4 ;  /* 0x000000041b117836 */ /* 0x000fe20000000000 */
[----:B------:R-:W-:Y:S01]  /*0e40*/  UMOV UR5, 0x400921fb ;  /* 0x400921fb00057882 */ /* 0x000fe20000000000 */
[----:B------:R-:W-:Y:S01]  /*0e50*/  FMUL R22, R11, R11 ;  /* 0x0000000b0b167220 */ /* 0x000fe20000400000 */
[----:B------:R-:W-:Y:S01]  /*0e60*/  IMAD.MOV.U32 R25, RZ, RZ, 0x3d2aaabb ;  /* 0x3d2aaabbff197424 */ /* 0x000fe200078e00ff */
[----:B------:R-:W-:Y:S01]  /*0e70*/  LOP3.LUT P1, RZ, R21, 0x2, RZ, 0xc0, !PT ;  /* 0x0000000215ff7812 */ /* 0x000fe2000782c0ff */
[----:B------:R-:W-:Y:S01]  /*0e80*/  BSSY.RECONVERGENT B0, `(.L_x_8) ;  /* 0x0000028000007945 */ /* 0x000fe20003800200 */
[----:B------:R-:W1:Y:S01]  /*0e90*/  I2F.F64.U32 R16, R17 ;  /* 0x0000001100107312 */ /* 0x000e620000201800 */
[----:B------:R-:W-:Y:S01]  /*0ea0*/  FFMA R20, R22, R20, -0.0013887860113754868507 ;  /* 0xbab607ed16147423 */ /* 0x000fe20000000014 */
[----:B0-----:R-:W-:-:S08]  /*0eb0*/  DFMA R14, -R8, R12, 1 ;  /* 0x3ff00000080e742b */ /* 0x001fd0000000010c */
[----:B------:R-:W-:-:S08]  /*0ec0*/  DFMA R14, R14, R14, R14 ;  /* 0x0000000e0e0e722b */ /* 0x000fd0000000000e */
[----:B------:R-:W-:Y:S02]  /*0ed0*/  DFMA R14, R12, R14, R12 ;  /* 0x0000000e0c0e722b */ /* 0x000fe4000000000c */
[----:B-1----:R-:W-:Y:S01]  /*0ee0*/  DMUL R12, R16, UR4 ;  /* 0x00000004100c7c28 */ /* 0x002fe20008000000 */
[----:B------:R-:W-:-:S05]  /*0ef0*/  LOP3.LUT R16, R21, 0x1, RZ, 0xc0, !PT ;  /* 0x0000000115107812 */ /* 0x000fca00078ec0ff */
[----:B------:R-:W-:Y:S01]  /*0f00*/  DFMA R18, -R8, R14, 1 ;  /* 0x3ff000000812742b */ /* 0x000fe2000000010e */
[----:B------:R-:W-:-:S04]  /*0f10*/  ISETP.NE.U32.AND P0, PT, R16, 0x1, PT ;  /* 0x000000011000780c */ /* 0x000fc80003f05070 */
[----:B------:R-:W-:Y:S01]  /*0f20*/  FSEL R23, R20, -0.00019574658654164522886, !P0 ;  /* 0xb94d415314177808 */ /* 0x000fe20004000000 */
[----:B------:R-:W-:Y:S01]  /*0f30*/  IMAD.MOV.U32 R20, RZ, RZ, 0x3effffff ;  /* 0x3effffffff147424 */ /* 0x000fe200078e00ff */
[----:B------:R-:W-:Y:S01]  /*0f40*/  FSEL R25, R25, 0.0083327032625675201416, !P0 ;  /* 0x3c0885e419197808 */ /* 0x000fe20004000000 */
[----:B------:R-:W-:Y:S01]  /*0f50*/  DFMA R18, R14, R18, R14 ;  /* 0x000000120e12722b */ /* 0x000fe2000000000e */
[----:B------:R-:W-:Y:S02]  /*0f60*/  FSEL R11, R11, 1, P0 ;  /* 0x3f8000000b0b7808 */ /* 0x000fe40000000000 */
[----:B------:R-:W-:Y:S01]  /*0f70*/  FSEL R21, -R20, -0.16666662693023681641, !P0 ;  /* 0xbe2aaaa814157808 */ /* 0x000fe20004000100 */
[----:B------:R-:W-:-:S04]  /*0f80*/  FFMA R23, R22, R23, R25 ;  /* 0x0000001716177223 */ /* 0x000fc80000000019 */
[----:B------:R-:W-:Y:S01]  /*0f90*/  DMUL R14, R18, R12 ;  /* 0x0000000c120e7228 */ /* 0x000fe20000000000 */
[C---:B------:R-:W-:Y:S01]  /*0fa0*/  FFMA R21, R22.reuse, R23, R21 ;  /* 0x0000001716157223 */ /* 0x040fe20000000015 */
[----:B------:R-:W-:-:S04]  /*0fb0*/  FFMA R22, R22, R11, RZ ;  /* 0x0000000b16167223 */ /* 0x000fc800000000ff */
[----:B------:R-:W-:Y:S02]  /*0fc0*/  FFMA R22, R22, R21, R11 ;  /* 0x0000001516167223 */ /* 0x000fe4000000000b */
[----:B------:R-:W-:Y:S02]  /*0fd0*/  DFMA R16, -R8, R14, R12 ;  /* 0x0000000e0810722b */ /* 0x000fe4000000010c */
[----:B------:R-:W-:Y:S01]  /*0fe0*/  @P1 FADD R22, RZ, -R22 ;  /* 0x80000016ff161221 */ /* 0x000fe20000000000 */
[----:B------:R-:W-:-:S05]  /*0ff0*/  FSETP.GEU.AND P1, PT, |R13|, 6.5827683646048100446e-37, PT ;  /* 0x036000000d00780b */ /* 0x000fca0003f2e200 */
[----:B------:R-:W-:Y:S01]  /*1000*/  DFMA R14, R18, R16, R14 ;  /* 0x00000010120e722b */ /* 0x000fe2000000000e */
[-C--:B------:R-:W-:Y:S01]  /*1010*/  FMUL R16, R3, R22.reuse ;  /* 0x0000001603107220 */ /* 0x080fe20000400000 */
[----:B------:R-:W-:-:S03]  /*1020*/  FMUL R22, R29, R22 ;  /* 0x000000161d167220 */ /* 0x000fc60000400000 */
[-C--:B------:R-:W-:Y:S01]  /*1030*/  FFMA R29, R29, R10.reuse, -R16 ;  /* 0x0000000a1d1d7223 */ /* 0x080fe20000000810 */
[----:B------:R-:W-:-:S04]  /*1040*/  FFMA R3, R3, R10, R22 ;  /* 0x0000000a03037223 */ /* 0x000fc80000000016 */
[----:B------:R-:W-:-:S05]  /*1050*/  FFMA R11, RZ, R9, R15 ;  /* 0x00000009ff0b7223 */ /* 0x000fca000000000f */
[----:B------:R-:W-:-:S13]  /*1060*/  FSETP.GT.AND P0, PT, |R11|, 1.469367938527859385e-39, PT ;  /* 0x001000000b00780b */ /* 0x000fda0003f04200 */
[----:B------:R-:W-:Y:S05]  /*1070*/  @P0 BRA P1, `(.L_x_9) ;  /* 0x0000000000200947 */ /* 0x000fea0000800000 */
[----:B------:R-:W-:Y:S01]  /*1080*/  MOV R10, R12 ;  /* 0x0000000c000a7202 */ /* 0x000fe20000000f00 */
[----:B------:R-:W-:Y:S01]  /*1090*/  IMAD.MOV.U32 R11, RZ, RZ, R13 ;  /* 0x000000ffff0b7224 */ /* 0x000fe200078e000d */
[----:B------:R-:W-:Y:S01]  /*10a0*/  MOV R24, 0x10e0 ;  /* 0x000010e000187802 */ /* 0x000fe20000000f00 */
[----:B------:R-:W-:Y:S02]  /*10b0*/  IMAD.MOV.U32 R14, RZ, RZ, R8 ;  /* 0x000000ffff0e7224 */ /* 0x000fe400078e0008 */
[----:B------:R-:W-:-:S07]  /*10c0*/  IMAD.MOV.U32 R15, RZ, RZ, R9 ;  /* 0x000000ffff0f7224 */ /* 0x000fce00078e0009 */
[----:B------:R-:W-:Y:S05]  /*10d0*/  CALL.REL.NOINC `($__internal_0_$__cuda_sm20_div_rn_f64_full) ;  /* 0x0000000c00587944 */ /* 0x000fea0003c00000 */
[----:B------:R-:W-:Y:S02]  /*10e0*/  IMAD.MOV.U32 R14, RZ, RZ, R12 ;  /* 0x000000ffff0e7224 */ /* 0x000fe400078e000c */
[----:B------:R-:W-:-:S07]  /*10f0*/  IMAD.MOV.U32 R15, RZ, RZ, R13 ;  /* 0x000000ffff0f7224 */ /* 0x000fce00078e000d */
.L_x_9:
[----:B------:R-:W-:Y:S05]  /*1100*/  BSYNC.RECONVERGENT B0 ;  /* 0x0000000000007941 */ /* 0x000fea0003800200 */
.L_x_8:
        /* <DEDUP_REMOVED lines=13> */
[----:B------:R-:W-:Y:S05]  /*11e0*/  @!P0 BRA `(.L_x_12) ;  /* 0x0000000000d08947 */ /* 0x000fea0003800000 */
[----:B------:R-:W-:Y:S01]  /*11f0*/  IMAD.SHL.U32 R9, R16, 0x100, RZ ;  /* 0x0000010010097824 */ /* 0x000fe200078e00ff */
[----:B------:R-:W0:Y:S01]  /*1200*/  LDCU.64 UR8, c[0x4][URZ] ;  /* 0x01000000ff0877ac */ /* 0x000e220008000a00 */
[----:B------:R-:W-:Y:S02]  /*1210*/  IMAD.MOV.U32 R14, RZ, RZ, RZ ;  /* 0x000000ffff0e7224 */ /* 0x000fe400078e00ff */
[----:B------:R-:W-:Y:S01]  /*1220*/  IMAD.MOV.U32 R8, RZ, RZ, R1 ;  /* 0x000000ffff087224 */ /* 0x000fe200078e0001 */
[----:B------:R-:W-:Y:S01]  /*1230*/  LOP3.LUT R15, R9, 0x80000000, RZ, 0xfc, !PT ;  /* 0x80000000090f7812 */ /* 0x000fe200078efcff */
[----:B------:R-:W-:Y:S01]  /*1240*/  UMOV UR5, URZ ;  /* 0x000000ff00057c82 */ /* 0x000fe20008000000 */
[----:B------:R-:W-:-:S05]  /*1250*/  UMOV UR4, URZ ;  /* 0x000000ff00047c82 */ /* 0x000fca0008000000 */
.L_x_13:
        /* <DEDUP_REMOVED lines=29> */
[C---:B------:R-:W-:Y:S02]  /*1430*/  SHF.L.W.U32.HI R11, R9.reuse, 0x2, R10 ;  /* 0x00000002090b7819 */ /* 0x040fe40000010e0a */
[----:B------:R-:W-:Y:S02]  /*1440*/  SHF.L.U32 R9, R9, 0x2, RZ ;  /* 0x0000000209097819 */ /* 0x000fe400000006ff */
[----:B------:R-:W-:-:S02]  /*1450*/  SHF.R.S32.HI R12, RZ, 0x1f, R11 ;  /* 0x0000001fff0c7819 */ /* 0x000fc4000001140b */
[----:B------:R-:W-:Y:S02]  /*1460*/  SHF.R.U32.HI R10, RZ, 0x1e, R10 ;  /* 0x0000001eff0a7819 */ /* 0x000fe4000001160a */
[C---:B------:R-:W-:Y:S02]  /*1470*/  LOP3.LUT R8, R12.reuse, R9, RZ, 0x3c, !PT ;  /* 0x000000090c087212 */ /* 0x040fe400078e3cff */
[----:B------:R-:W-:Y:S02]  /*1480*/  LOP3.LUT R9, R12, R11, RZ, 0x3c, !PT ;  /* 0x0000000b0c097212 */ /* 0x000fe400078e3cff */
[C---:B0-----:R-:W-:Y:S02]  /*1490*/  LOP3.LUT R14, R11.reuse, R16, RZ, 0x3c, !PT ;  /* 0x000000100b0e7212 */ /* 0x041fe400078e3cff */
[----:B------:R-:W-:Y:S02]  /*14a0*/  LEA.HI R11, R11, R10, RZ, 0x1 ;  /* 0x0000000a0b0b7211 */ /* 0x000fe400078f08ff */
[----:B------:R-:W0:Y:S01]  /*14b0*/  I2F.F64.S64 R8, R8 ;  /* 0x0000000800087312 */ /* 0x000e220000301c00 */
[----:B------:R-:W-:-:S02]  /*14c0*/  ISETP.GE.AND P1, PT, R14, RZ, PT ;  /* 0x000000ff0e00720c */ /* 0x000fc40003f26270 */
[----:B------:R-:W-:-:S04]  /*14d0*/  IMAD.MOV R10, RZ, RZ, -R11 ;  /* 0x000000ffff0a7224 */ /* 0x000fc800078e0a0b */
[----:B------:R-:W-:Y:S01]  /*14e0*/  @!P0 IMAD.MOV.U32 R11, RZ, RZ, R10 ;  /* 0x000000ffff0b8224 */ /* 0x000fe200078e000a */
[----:B0-----:R-:W-:-:S10]  /*14f0*/  DMUL R12, R8, UR4 ;  /* 0x00000004080c7c28 */ /* 0x001fd40008000000 */
[----:B------:R-:W0:Y:S02]  /*1500*/  F2F.F32.F64 R12, R12 ;  /* 0x0000000c000c7310 */ /* 0x000e240000301000 */
[----:B0-----:R-:W-:Y:S01]  /*1510*/  FSEL R9, -R12, R12, !P1 ;  /* 0x0000000c0c097208 */ /* 0x001fe20004800100 */
[----:B------:R-:W-:Y:S06]  /*1520*/  BRA `(.L_x_11) ;  /* 0x0000000000087947 */ /* 0x000fec0003800000 */
.L_x_12:
[----:B------:R-:W-:Y:S01]  /*1530*/  FMUL R9, RZ, R16 ;  /* 0x00000010ff097220 */ /* 0x000fe20000400000 */
[----:B------:R-:W-:-:S07]  /*1540*/  IMAD.MOV.U32 R11, RZ, RZ, RZ ;  /* 0x000000ffff0b7224 */ /* 0x000fce00078e00ff */
.L_x_11:
[----:B------:R-:W-:Y:S05]  /*1550*/  BSYNC.RECONVERGENT B0 ;  /* 0x0000000000007941 */ /* 0x000fea0003800200 */
.L_x_10:
[----:B------:R-:W-:Y:S02]  /*1560*/  IMAD.MOV.U32 R15, RZ, RZ, 0x37cbac00 ;  /* 0x37cbac00ff0f7424 */ /* 0x000fe400078e00ff */
[----:B------:R-:W-:Y:S01]  /*1570*/  FMUL R10, R9, R9 ;  /* 0x00000009090a7220 */ /* 0x000fe20000400000 */
[C---:B------:R-:W-:Y:S01]  /*1580*/  LOP3.LUT R12, R11.reuse, 0x1, RZ, 0xc0, !PT ;  /* 0x000000010b0c7812 */ /* 0x040fe200078ec0ff */
[----:B------:R-:W-:Y:S01]  /*1590*/  IMAD.MOV.U32 R13, RZ, RZ, 0x3c0885e4 ;  /* 0x3c0885e4ff0d7424 */ /* 0x000fe200078e00ff */
[----:B------:R-:W-:Y:S01]  /*15a0*/  BSSY.RECONVERGENT B0, `(.L_x_14) ;  /* 0x0000049000007945 */ /* 0x000fe20003800200 */
[----:B------:R-:W-:Y:S01]  /*15b0*/  FFMA R8, R10, R15, -0.0013887860113754868507 ;  /* 0xbab607ed0a087423 */ /* 0x000fe2000000000f */
[----:B------:R-:W-:Y:S01]  /*15c0*/  ISETP.NE.U32.AND P0, PT, R12, 0x1, PT ;  /* 0x000000010c00780c */ /* 0x000fe20003f05070 */
[----:B------:R-:W-:Y:S02]  /*15d0*/  IMAD.MOV.U32 R12, RZ, RZ, 0x3e2aaaa8 ;  /* 0x3e2aaaa8ff0c7424 */ /* 0x000fe400078e00ff */
[----:B------:R-:W-:Y:S01]  /*15e0*/  VIADD R14, R11, 0x1 ;  /* 0x000000010b0e7836 */ /* 0x000fe20000000000 */
[----:B------:R-:W-:-:S02]  /*15f0*/  FSEL R11, R8, -0.00019574658654164522886, P0 ;  /* 0xb94d4153080b7808 */ /* 0x000fc40000000000 */
[----:B------:R-:W-:Y:S02]  /*1600*/  FSEL R13, R13, 0.041666727513074874878, !P0 ;  /* 0x3d2aaabb0d0d7808 */ /* 0x000fe40004000000 */
[----:B------:R-:W-:Y:S02]  /*1610*/  FSEL R8, R9, 1, !P0 ;  /* 0x3f80000009087808 */ /* 0x000fe40004000000 */
[----:B------:R-:W-:Y:S01]  /*1620*/  FSEL R12, -R12, -0.4999999701976776123, !P0 ;  /* 0xbeffffff0c0c7808 */ /* 0x000fe20004000100 */
[----:B------:R-:W-:Y:S01]  /*1630*/  FFMA R11, R10, R11, R13 ;  /* 0x0000000b0a0b7223 */ /* 0x000fe2000000000d */
[----:B------:R-:W-:Y:S01]  /*1640*/  FSETP.GE.AND P0, PT, |R16|, 105615, PT ;  /* 0x47ce47801000780b */ /* 0x000fe20003f06200 */
[----:B------:R-:W-:Y:S01]  /*1650*/  FFMA R13, R10, R8, RZ ;  /* 0x000000080a0d7223 */ /* 0x000fe200000000ff */
[----:B------:R-:W-:Y:S01]  /*1660*/  LOP3.LUT P1, RZ, R14, 0x2, RZ, 0xc0, !PT ;  /* 0x000000020eff7812 */ /* 0x000fe2000782c0ff */
[----:B------:R-:W-:-:S04]  /*1670*/  FFMA R11, R10, R11, R12 ;  /* 0x0000000b0a0b7223 */ /* 0x000fc8000000000c */
[----:B------:R-:W-:-:S08]  /*1680*/  FFMA R13, R13, R11, R8 ;  /* 0x0000000b0d0d7223 */ /* 0x000fd00000000008 */
[----:B------:R-:W-:Y:S01]  /*1690*/  @P1 FADD R13, RZ, -R13 ;  /* 0x8000000dff0d1221 */ /* 0x000fe20000000000 */
        /* <DEDUP_REMOVED lines=10> */
.L_x_17:
        /* <DEDUP_REMOVED lines=16> */
[----:B------:R-:W-:Y:S02]  /*1840*/  LOP3.LUT P0, RZ, R11, 0x1f, RZ, 0xc0, !PT ;  /* 0x0000001f0bff7812 */ /* 0x000fe4000780c0ff */
[----:B------:R-:W-:-:S04]  /*1850*/  IADD3 R8, PT, PT, R8, -0x80, RZ ;  /* 0xffffff8008087810 */ /* 0x000fc80007ffe0ff */
        /* <DEDUP_REMOVED lines=10> */
[----:B---3--:R-:W-:-:S04]  /*1900*/  @P0 SHF.L.W.U32.HI R9, R8, R11, R9 ;  /* 0x0000000b08090219 */ /* 0x008fc80000010e09 */
[C-C-:B------:R-:W-:Y:S01]  /*1910*/  SHF.L.W.U32.HI R11, R9.reuse, 0x2, R10.reuse ;  /* 0x00000002090b7819 */ /* 0x140fe20000010e0a */
[----:B------:R-:W-:Y:S01]  /*1920*/  IMAD.SHL.U32 R9, R9, 0x4, RZ ;  /* 0x0000000409097824 */ /* 0x000fe200078e00ff */
[----:B------:R-:W-:Y:S02]  /*1930*/  SHF.R.U32.HI R10, RZ, 0x1e, R10 ;  /* 0x0000001eff0a7819 */ /* 0x000fe4000001160a */
[----:B------:R-:W-:Y:S02]  /*1940*/  SHF.R.S32.HI R12, RZ, 0x1f, R11 ;  /* 0x0000001fff0c7819 */ /* 0x000fe4000001140b */
[C---:B------:R-:W-:Y:S02]  /*1950*/  LEA.HI R18, R11.reuse, R10, RZ, 0x1 ;  /* 0x0000000a0b127211 */ /* 0x040fe400078f08ff */
[C---:B------:R-:W-:Y:S02]  /*1960*/  LOP3.LUT R8, R12.reuse, R9, RZ, 0x3c, !PT ;  /* 0x000000090c087212 */ /* 0x040fe400078e3cff */
[----:B------:R-:W-:Y:S01]  /*1970*/  LOP3.LUT R9, R12, R11, RZ, 0x3c, !PT ;  /* 0x0000000b0c097212 */ /* 0x000fe200078e3cff */
[----:B------:R-:W-:Y:S01]  /*1980*/  IMAD.MOV R10, RZ, RZ, -R18 ;  /* 0x000000ffff0a7224 */ /* 0x000fe200078e0a12 */
[----:B------:R-:W-:-:S03]  /*1990*/  LOP3.LUT R16, R11, R16, RZ, 0x3c, !PT ;  /* 0x000000100b107212 */ /* 0x000fc600078e3cff */
[----:B------:R-:W-:Y:S01]  /*19a0*/  @!P1 IMAD.MOV.U32 R18, RZ, RZ, R10 ;  /* 0x000000ffff129224 */ /* 0x000fe200078e000a */
[----:B------:R-:W1:Y:S01]  /*19b0*/  I2F.F64.S64 R8, R8 ;  /* 0x0000000800087312 */ /* 0x000e620000301c00 */
[----:B------:R-:W-:Y:S01]  /*19c0*/  ISETP.GE.AND P0, PT, R16, RZ, PT ;  /* 0x000000ff1000720c */ /* 0x000fe20003f06270 */
[----:B-1----:R-:W-:-:S10]  /*19d0*/  DMUL R20, R8, UR4 ;  /* 0x0000000408147c28 */ /* 0x002fd40008000000 */
[----:B------:R-:W1:Y:S02]  /*19e0*/  F2F.F32.F64 R20, R20 ;  /* 0x0000001400147310 */ /* 0x000e640000301000 */
[----:B-1----:R-:W-:Y:S01]  /*19f0*/  FSEL R17, -R20, R20, !P0 ;  /* 0x0000001414117208 */ /* 0x002fe20004000100 */
[----:B0-----:R-:W-:Y:S06]  /*1a00*/  BRA `(.L_x_15) ;  /* 0x0000000000087947 */ /* 0x001fec0003800000 */
.L_x_16:
[----:B------:R-:W-:Y:S01]  /*1a10*/  FMUL R17, RZ, R16 ;  /* 0x00000010ff117220 */ /* 0x000fe20000400000 */
[----:B------:R-:W-:-:S07]  /*1a20*/  IMAD.MOV.U32 R18, RZ, RZ, RZ ;  /* 0x000000ffff127224 */ /* 0x000fce00078e00ff */
.L_x_15:
[----:B------:R-:W-:Y:S05]  /*1a30*/  BSYNC.RECONVERGENT B0 ;  /* 0x0000000000007941 */ /* 0x000fea0003800200 */
.L_x_14:
[----:B------:R-:W0:Y:S01]  /*1a40*/  LDCU UR4, c[0x0][0x3a0] ;  /* 0x00007400ff0477ac */ /* 0x000e220008000800 */
[----:B------:R-:W-:Y:S01]  /*1a50*/  FMUL R10, R17, R17 ;  /* 0x00000011110a7220 */ /* 0x000fe20000400000 */
[C---:B------:R-:W-:Y:S01]  /*1a60*/  LOP3.LUT R8, R18.reuse, 0x1, RZ, 0xc0, !PT ;  /* 0x0000000112087812 */ /* 0x040fe200078ec0ff */
[----:B------:R-:W-:Y:S01]  /*1a70*/  IMAD.MOV.U32 R11, RZ, RZ, 0x3effffff ;  /* 0x3effffffff0b7424 */ /* 0x000fe200078e00ff */
[----:B------:R-:W-:Y:S01]  /*1a80*/  LOP3.LUT P1, RZ, R18, 0x2, RZ, 0xc0, !PT ;  /* 0x0000000212ff7812 */ /* 0x000fe2000782c0ff */
[----:B------:R-:W-:Y:S01]  /*1a90*/  FFMA R15, R10, R15, -0.0013887860113754868507 ;  /* 0xbab607ed0a0f7423 */ /* 0x000fe2000000000f */
[----:B------:R-:W-:-:S04]  /*1aa0*/  ISETP.NE.U32.AND P0, PT, R8, 0x1, PT ;  /* 0x000000010800780c */ /* 0x000fc80003f05070 */
[----:B------:R-:W-:Y:S02]  /*1ab0*/  FSEL R15, R15, -0.00019574658654164522886, !P0 ;  /* 0xb94d41530f0f7808 */ /* 0x000fe40004000000 */
[----:B------:R-:W-:Y:S02]  /*1ac0*/  FSEL R11, -R11, -0.16666662693023681641, !P0 ;  /* 0xbe2aaaa80b0b7808 */ /* 0x000fe40004000100 */
[----:B0-----:R-:W-:Y:S01]  /*1ad0*/  ISETP.GE.AND P2, PT, R7, UR4, PT ;  /* 0x0000000407007c0c */ /* 0x001fe2000bf46270 */
[----:B------:R-:W-:-:S05]  /*1ae0*/  IMAD.MOV.U32 R7, RZ, RZ, 0x3d2aaabb ;  /* 0x3d2aaabbff077424 */ /* 0x000fca00078e00ff */
[----:B------:R-:W-:-:S05]  /*1af0*/  FSEL R7, R7, 0.0083327032625675201416, !P0 ;  /* 0x3c0885e407077808 */ /* 0x000fca0004000000 */
[C---:B------:R-:W-:Y:S01]  /*1b00*/  FFMA R15, R10.reuse, R15, R7 ;  /* 0x0000000f0a0f7223 */ /* 0x040fe20000000007 */
[----:B------:R-:W-:Y:S01]  /*1b10*/  FSEL R7, R17, 1, P0 ;  /* 0x3f80000011077808 */ /* 0x000fe20000000000 */
[----:B------:R-:W0:Y:S02]  /*1b20*/  @!P2 LDC.64 R8, c[0x0][0x390] ;  /* 0x0000e400ff08ab82 */ /* 0x000e240000000a00 */
[C---:B------:R-:W-:Y:S02]  /*1b30*/  FFMA R11, R10.reuse, R15, R11 ;  /* 0x0000000f0a0b7223 */ /* 0x040fe4000000000b */
[----:B------:R-:W-:-:S04]  /*1b40*/  FFMA R10, R10, R7, RZ ;  /* 0x000000070a0a7223 */ /* 0x000fc800000000ff */
[----:B------:R-:W-:Y:S01]  /*1b50*/  FFMA R7, R10, R11, R7 ;  /* 0x0000000b0a077223 */ /* 0x000fe20000000007 */
[----:B------:R-:W-:-:S03]  /*1b60*/  @!P2 F2FP.BF16.F32.PACK_AB R10, R3, R29 ;  /* 0x0000001d030aa23e */ /* 0x000fc600000010ff */
[----:B------:R-:W-:-:S04]  /*1b70*/  @P1 FADD R7, RZ, -R7 ;  /* 0x80000007ff071221 */ /* 0x000fc80000000000 */
[-C--:B------:R-:W-:Y:S01]  /*1b80*/  FMUL R11, R0, R7.reuse ;  /* 0x00000007000b7220 */ /* 0x080fe20000400000 */
[----:B------:R-:W-:-:S03]  /*1b90*/  FMUL R7, R2, R7 ;  /* 0x0000000702077220 */ /* 0x000fc60000400000 */
[-C--:B------:R-:W-:Y:S01]  /*1ba0*/  FFMA R2, R2, R13.reuse, -R11 ;  /* 0x0000000d02027223 */ /* 0x080fe2000000080b */
[----:B------:R-:W-:Y:S01]  /*1bb0*/  FFMA R13, R0, R13, R7 ;  /* 0x0000000d000d7223 */ /* 0x000fe20000000007 */
[----:B0-----:R-:W-:-:S04]  /*1bc0*/  @!P2 IMAD.WIDE R8, R4, 0x2, R8 ;  /* 0x000000020408a825 */ /* 0x001fc800078e0208 */
[----:B------:R-:W-:-:S05]  /*1bd0*/  @!P2 F2FP.BF16.F32.PACK_AB R11, R13, R2 ;  /* 0x000000020d0ba23e */ /* 0x000fca00000010ff */
[----:B------:R0:W-:Y:S01]  /*1be0*/  @!P2 STG.E.64 desc[UR6][R8.64], R10 ;  /* 0x0000000a0800a986 */ /* 0x0001e2000c101b06 */
[----:B------:R-:W-:Y:S05]  /*1bf0*/  @!P2 EXIT ;  /* 0x000000000000a94d */ /* 0x000fea0003800000 */
[----:B------:R-:W0:Y:S02]  /*1c00*/  LDC R0, c[0x0][0x3a8] ;  /* 0x0000ea00ff007b82 */ /* 0x000e240000000800 */
[----:B0-----:R-:W-:-:S04]  /*1c10*/  IABS R11, R0 ;  /* 0x00000000000b7213 */ /* 0x001fc80000000000 */
[----:B------:R-:W0:Y:S08]  /*1c20*/  I2F.RP R4, R11 ;  /* 0x0000000b00047306 */ /* 0x000e300000209400 */
[----:B0-----:R-:W0:Y:S02]  /*1c30*/  MUFU.RCP R4, R4 ;  /* 0x0000000400047308 */ /* 0x001e240000001000 */
[----:B0-----:R-:W-:-:S06]  /*1c40*/  VIADD R8, R4, 0xffffffe ;  /* 0x0ffffffe04087836 */ /* 0x001fcc0000000000 */
[----:B------:R0:W1:Y:S02]  /*1c50*/  F2I.FTZ.U32.TRUNC.NTZ R9, R8 ;  /* 0x0000000800097305 */ /* 0x000064000021f000 */
[----:B0-----:R-:W-:Y:S02]  /*1c60*/  IMAD.MOV.U32 R8, RZ, RZ, RZ ;  /* 0x000000ffff087224 */ /* 0x001fe400078e00ff */
[----:B-1----:R-:W-:-:S04]  /*1c70*/  IMAD.MOV R10, RZ, RZ, -R9 ;  /* 0x000000ffff0a7224 */ /* 0x002fc800078e0a09 */
[----:B------:R-:W-:Y:S01]  /*1c80*/  IMAD R7, R10, R11, RZ ;  /* 0x0000000b0a077224 */ /* 0x000fe200078e02ff */
[----:B------:R-:W-:-:S03]  /*1c90*/  IABS R10, R5 ;  /* 0x00000005000a7213 */ /* 0x000fc60000000000 */
[----:B------:R-:W-:-:S06]  /*1ca0*/  IMAD.HI.U32 R9, R9, R7, R8 ;  /* 0x0000000709097227 */ /* 0x000fcc00078e0008 */
[----:B------:R-:W-:Y:S02]  /*1cb0*/  IMAD.HI.U32 R7, R9, R10, RZ ;  /* 0x0000000a09077227 */ /* 0x000fe400078e00ff */
[----:B------:R-:W0:Y:S02]  /*1cc0*/  LDC.64 R8, c[0x0][0x398] ;  /* 0x0000e600ff087b82 */ /* 0x000e240000000a00 */
[----:B------:R-:W-:-:S04]  /*1cd0*/  IMAD.MOV R4, RZ, RZ, -R7 ;  /* 0x000000ffff047224 */ /* 0x000fc800078e0a07 */
[----:B------:R-:W-:-:S05]  /*1ce0*/  IMAD R4, R11, R4, R10 ;  /* 0x000000040b047224 */ /* 0x000fca00078e020a */
[----:B------:R-:W-:-:S13]  /*1cf0*/  ISETP.GT.U32.AND P1, PT, R11, R4, PT ;  /* 0x000000040b00720c */ /* 0x000fda0003f24070 */
[----:B------:R-:W-:Y:S02]  /*1d00*/  @!P1 IMAD.IADD R4, R4, 0x1, -R11 ;  /* 0x0000000104049824 */ /* 0x000fe400078e0a0b */
[----:B------:R-:W-:Y:S01]  /*1d10*/  @!P1 VIADD R7, R7, 0x1 ;  /* 0x0000000107079836 */ /* 0x000fe20000000000 */
[----:B------:R-:W-:Y:S02]  /*1d20*/  ISETP.NE.AND P1, PT, R0, RZ, PT ;  /* 0x000000ff0000720c */ /* 0x000fe40003f25270 */
[----:B------:R-:W-:Y:S02]  /*1d30*/  ISETP.GE.U32.AND P0, PT, R4, R11, PT ;  /* 0x0000000b0400720c */ /* 0x000fe40003f06070 */
[----:B------:R-:W-:-:S04]  /*1d40*/  LOP3.LUT R4, R5, R0, RZ, 0x3c, !PT ;  /* 0x0000000005047212 */ /* 0x000fc800078e3cff */
[----:B------:R-:W-:-:S07]  /*1d50*/  ISETP.GE.AND P2, PT, R4, RZ, PT ;  /* 0x000000ff0400720c */ /* 0x000fce0003f46270 */
[----:B------:R-:W-:-:S06]  /*1d60*/  @P0 VIADD R7, R7, 0x1 ;  /* 0x0000000107070836 */ /* 0x000fcc0000000000 */
[----:B------:R-:W-:Y:S02]  /*1d70*/  @!P2 IADD3 R7, PT, PT, -R7, RZ, RZ ;  /* 0x000000ff0707a210 */ /* 0x000fe40007ffe1ff */
[----:B------:R-:W-:-:S05]  /*1d80*/  @!P1 LOP3.LUT R7, RZ, R0, RZ, 0x33, !PT ;  /* 0x00000000ff079212 */ /* 0x000fca00078e33ff */
[----:B0-----:R-:W-:-:S06]  /*1d90*/  IMAD.WIDE R8, R7, 0x8, R8 ;  /* 0x0000000807087825 */ /* 0x001fcc00078e0208 */
[----:B------:R-:W2:Y:S01]  /*1da0*/  LDG.E.64 R8, desc[UR6][R8.64] ;  /* 0x0000000608087981 */ /* 0x000ea2000c1e1b00 */
[----:B------:R-:W-:Y:S01]  /*1db0*/  IMAD.MOV R7, RZ, RZ, -R7 ;  /* 0x000000ffff077224 */ /* 0x000fe200078e0a07 */
[----:B------:R-:W-:-:S03]  /*1dc0*/  F2FP.SATFINITE.E4M3.F32.PACK_AB_MERGE_C R2, R13, R2, RZ ;  /* 0x000000020d02723e */ /* 0x000fc600048070ff */
[----:B------:R-:W-:Y:S01]  /*1dd0*/  IMAD R5, R0, R7, R5 ;  /* 0x0000000700057224 */ /* 0x000fe200078e0205 */
[----:B------:R-:W-:-:S03]  /*1de0*/  F2FP.SATFINITE.E4M3.F32.PACK_AB_MERGE_C R3, R3, R29, R2 ;  /* 0x0000001d0303723e */ /* 0x000fc60004807002 */
[----:B------:R-:W-:-:S05]  /*1df0*/  IMAD R5, R5, 0x80, R6 ;  /* 0x0000008005057824 */ /* 0x000fca00078e0206 */
[----:B--2---:R-:W-:-:S04]  /*1e00*/  IADD3 R4, P0, PT, R8, R5, RZ ;  /* 0x0000000508047210 */ /* 0x004fc80007f1e0ff */
[----:B------:R-:W-:-:S05]  /*1e10*/  LEA.HI.X.SX32 R5, R5, R9, 0x1, P0 ;  /* 0x0000000905057211 */ /* 0x000fca00000f0eff */
[----:B------:R-:W-:Y:S01]  /*1e20*/  ST.E desc[UR6][R4.64], R3 ;  /* 0x0000000304007985 */ /* 0x000fe2000c101906 */
[----:B------:R-:W-:Y:S05]  /*1e30*/  EXIT ;  /* 0x000000000000794d */ /* 0x000fea0003800000 */
        .weak           $__internal_0_$__cuda_sm20_div_rn_f64_full
        .type           $__internal_0_$__cuda_sm20_div_rn_f64_full,@function
        .size           $__internal_0_$__cuda_sm20_div_rn_f64_full,(.L_x_24 - $__internal_0_$__cuda_sm20_div_rn_f64_full)
$__internal_0_$__cuda_sm20_div_rn_f64_full:
[----:B------:R-:W-:Y:S01]  /*1e40*/  FSETP.GEU.AND P2, PT, |R11|, 1.469367938527859385e-39, PT ;  /* 0x001000000b00780b */ /* 0x000fe20003f4e200 */
[----:B------:R-:W-:Y:S01]  /*1e50*/  IMAD.MOV.U32 R26, RZ, RZ, 0x1ca00000 ;  /* 0x1ca00000ff1a7424 */ /* 0x000fe200078e00ff */
[C---:B------:R-:W-:Y:S01]  /*1e60*/  FSETP.GEU.AND P0, PT, |R15|.reuse, 1.469367938527859385e-39, PT ;  /* 0x001000000f00780b */ /* 0x040fe20003f0e200 */
[----:B------:R-:W-:Y:S01]  /*1e70*/  IMAD.MOV.U32 R18, RZ, RZ, 0x1 ;  /* 0x00000001ff127424 */ /* 0x000fe200078e00ff */
[----:B------:R-:W-:Y:S01]  /*1e80*/  LOP3.LUT R12, R15, 0x800fffff, RZ, 0xc0, !PT ;  /* 0x800fffff0f0c7812 */ /* 0x000fe200078ec0ff */
[----:B------:R-:W-:Y:S01]  /*1e90*/  BSSY.RECONVERGENT B1, `(.L_x_18) ;  /* 0x0000052000017945 */ /* 0x000fe20003800200 */
[----:B------:R-:W-:Y:S02]  /*1ea0*/  LOP3.LUT R25, R11, 0x7ff00000, RZ, 0xc0, !PT ;  /* 0x7ff000000b197812 */ /* 0x000fe400078ec0ff */
[----:B------:R-:W-:Y:S01]  /*1eb0*/  LOP3.LUT R13, R12, 0x3ff00000, RZ, 0xfc, !PT ;  /* 0x3ff000000c0d7812 */ /* 0x000fe200078efcff */
[----:B------:R-:W-:Y:S01]  /*1ec0*/  IMAD.MOV.U32 R12, RZ, RZ, R14 ;  /* 0x000000ffff0c7224 */ /* 0x000fe200078e000e */
[----:B------:R-:W-:-:S03]  /*1ed0*/  LOP3.LUT R28, R15, 0x7ff00000, RZ, 0xc0, !PT ;  /* 0x7ff000000f1c7812 */ /* 0x000fc600078ec0ff */
[----:B------:R-:W-:Y:S01]  /*1ee0*/  @!P2 LOP3.LUT R16, R15, 0x7ff00000, RZ, 0xc0, !PT ;  /* 0x7ff000000f10a812 */ /* 0x000fe200078ec0ff */
[----:B------:R-:W-:Y:S01]  /*1ef0*/  @!P2 IMAD.MOV.U32 R20, RZ, RZ, RZ ;  /* 0x000000ffff14a224 */ /* 0x000fe200078e00ff */
[----:B------:R-:W-:Y:S01]  /*1f00*/  @!P0 DMUL R12, R14, 8.98846567431157953865e+307 ;  /* 0x7fe000000e0c8828 */ /* 0x000fe20000000000 */
[C---:B------:R-:W-:Y:S02]  /*1f10*/  ISETP.GE.U32.AND P1, PT, R25.reuse, R28, PT ;  /* 0x0000001c1900720c */ /* 0x040fe40003f26070 */
[----:B------:R-:W-:Y:S01]  /*1f20*/  @!P2 ISETP.GE.U32.AND P3, PT, R25, R16, PT ;  /* 0x000000101900a20c */ /* 0x000fe20003f66070 */
[----:B------:R-:W-:Y:S01]  /*1f30*/  IMAD.MOV.U32 R16, RZ, RZ, R10 ;  /* 0x000000ffff107224 */ /* 0x000fe200078e000a */
[C---:B------:R-:W-:Y:S01]  /*1f40*/  SEL R17, R26.reuse, 0x63400000, !P1 ;  /* 0x634000001a117807 */ /* 0x040fe20004800000 */
[----:B------:R-:W0:Y:S01]  /*1f50*/  MUFU.RCP64H R19, R13 ;  /* 0x0000000d00137308 */ /* 0x000e220000001800 */
[----:B------:R-:W-:Y:S02]  /*1f60*/  @!P2 SEL R21, R26, 0x63400000, !P3 ;  /* 0x634000001a15a807 */ /* 0x000fe40005800000 */
[----:B------:R-:W-:-:S02]  /*1f70*/  LOP3.LUT R17, R17, 0x800fffff, R11, 0xf8, !PT ;  /* 0x800fffff11117812 */ /* 0x000fc400078ef80b */
[----:B------:R-:W-:Y:S02]  /*1f80*/  @!P2 LOP3.LUT R21, R21, 0x80000000, R11, 0xf8, !PT ;  /* 0x800000001515a812 */ /* 0x000fe400078ef80b */
[----:B------:R-:W-:Y:S02]  /*1f90*/  @!P0 LOP3.LUT R28, R13, 0x7ff00000, RZ, 0xc0, !PT ;  /* 0x7ff000000d1c8812 */ /* 0x000fe400078ec0ff */
[----:B------:R-:W-:-:S06]  /*1fa0*/  @!P2 LOP3.LUT R21, R21, 0x100000, RZ, 0xfc, !PT ;  /* 0x001000001515a812 */ /* 0x000fcc00078efcff */
[----:B------:R-:W-:Y:S02]  /*1fb0*/  @!P2 DFMA R16, R16, 2, -R20 ;  /* 0x400000001010a82b */ /* 0x000fe40000000814 */
[----:B0-----:R-:W-:-:S08]  /*1fc0*/  DFMA R20, R18, -R12, 1 ;  /* 0x3ff000001214742b */ /* 0x001fd0000000080c */
[----:B------:R-:W-:-:S08]  /*1fd0*/  DFMA R20, R20, R20, R20 ;  /* 0x000000141414722b */ /* 0x000fd00000000014 */
[----:B------:R-:W-:-:S08]  /*1fe0*/  DFMA R20, R18, R20, R18 ;  /* 0x000000141214722b */ /* 0x000fd00000000012 */
[----:B------:R-:W-:-:S08]  /*1ff0*/  DFMA R18, R20, -R12, 1 ;  /* 0x3ff000001412742b */ /* 0x000fd0000000080c */
[----:B------:R-:W-:-:S08]  /*2000*/  DFMA R18, R20, R18, R20 ;  /* 0x000000121412722b */ /* 0x000fd00000000014 */
[----:B------:R-:W-:-:S08]  /*2010*/  DMUL R20, R18, R16 ;  /* 0x0000001012147228 */ /* 0x000fd00000000000 */
[----:B------:R-:W-:-:S08]  /*2020*/  DFMA R22, R20, -R12, R16 ;  /* 0x8000000c1416722b */ /* 0x000fd00000000010 */
[----:B------:R-:W-:Y:S01]  /*2030*/  DFMA R22, R18, R22, R20 ;  /* 0x000000161216722b */ /* 0x000fe20000000014 */
[----:B------:R-:W-:Y:S01]  /*2040*/  IMAD.MOV.U32 R18, RZ, RZ, R25 ;  /* 0x000000ffff127224 */ /* 0x000fe200078e0019 */
[----:B------:R-:W-:-:S05]  /*2050*/  @!P2 LOP3.LUT R18, R17, 0x7ff00000, RZ, 0xc0, !PT ;  /* 0x7ff000001112a812 */ /* 0x000fca00078ec0ff */
[----:B------:R-:W-:-:S05]  /*2060*/  VIADD R19, R18, 0xffffffff ;  /* 0xffffffff12137836 */ /* 0x000fca0000000000 */
[----:B------:R-:W-:Y:S01]  /*2070*/  ISETP.GT.U32.AND P0, PT, R19, 0x7feffffe, PT ;  /* 0x7feffffe1300780c */ /* 0x000fe20003f04070 */
[----:B------:R-:W-:-:S05]  /*2080*/  VIADD R19, R28, 0xffffffff ;  /* 0xffffffff1c137836 */ /* 0x000fca0000000000 */
[----:B------:R-:W-:-:S13]  /*2090*/  ISETP.GT.U32.OR P0, PT, R19, 0x7feffffe, P0 ;  /* 0x7feffffe1300780c */ /* 0x000fda0000704470 */
[----:B------:R-:W-:Y:S05]  /*20a0*/  @P0 BRA `(.L_x_19) ;  /* 0x00000000006c0947 */ /* 0x000fea0003800000 */
[----:B------:R-:W-:-:S04]  /*20b0*/  LOP3.LUT R18, R15, 0x7ff00000, RZ, 0xc0, !PT ;  /* 0x7ff000000f127812 */ /* 0x000fc800078ec0ff */
[CC--:B------:R-:W-:Y:S02]  /*20c0*/  VIADDMNMX R10, R25.reuse, -R18.reuse, 0xb9600000, !PT ;  /* 0xb9600000190a7446 */ /* 0x0c0fe40007800912 */
[----:B------:R-:W-:Y:S02]  /*20d0*/  ISETP.GE.U32.AND P0, PT, R25, R18, PT ;  /* 0x000000121900720c */ /* 0x000fe40003f06070 */
[----:B------:R-:W-:Y:S02]  /*20e0*/  VIMNMX R10, PT, PT, R10, 0x46a00000, PT ;  /* 0x46a000000a0a7848 */ /* 0x000fe40003fe0100 */
[----:B------:R-:W-:-:S05]  /*20f0*/  SEL R11, R26, 0x63400000, !P0 ;  /* 0x634000001a0b7807 */ /* 0x000fca0004000000 */
[----:B------:R-:W-:Y:S02]  /*2100*/  IMAD.IADD R18, R10, 0x1, -R11 ;  /* 0x000000010a127824 */ /* 0x000fe400078e0a0b */
[----:B------:R-:W-:Y:S02]  /*2110*/  IMAD.MOV.U32 R10, RZ, RZ, RZ ;  /* 0x000000ffff0a7224 */ /* 0x000fe400078e00ff */
[----:B------:R-:W-:-:S06]  /*2120*/  VIADD R11, R18, 0x7fe00000 ;  /* 0x7fe00000120b7836 */ /* 0x000fcc0000000000 */
[----:B------:R-:W-:-:S10]  /*2130*/  DMUL R20, R22, R10 ;  /* 0x0000000a16147228 */ /* 0x000fd40000000000 */
[----:B------:R-:W-:-:S13]  /*2140*/  FSETP.GTU.AND P0, PT, |R21|, 1.469367938527859385e-39, PT ;  /* 0x001000001500780b */ /* 0x000fda0003f0c200 */
[----:B------:R-:W-:Y:S05]  /*2150*/  @P0 BRA `(.L_x_20) ;  /* 0x0000000000940947 */ /* 0x000fea0003800000 */
[----:B------:R-:W-:-:S06]  /*2160*/  DFMA R12, R22, -R12, R16 ;  /* 0x8000000c160c722b */ /* 0x000fcc0000000010 */
[----:B------:R-:W-:-:S04]  /*2170*/  MOV R12, RZ ;  /* 0x000000ff000c7202 */ /* 0x000fc80000000f00 */
[C---:B------:R-:W-:Y:S02]  /*2180*/  FSETP.NEU.AND P0, PT, R13.reuse, RZ, PT ;  /* 0x000000ff0d00720b */ /* 0x040fe40003f0d000 */
[----:B------:R-:W-:-:S04]  /*2190*/  LOP3.LUT R15, R13, 0x80000000, R15, 0x48, !PT ;  /* 0x800000000d0f7812 */ /* 0x000fc800078e480f */
[----:B------:R-:W-:-:S07]  /*21a0*/  LOP3.LUT R13, R15, R11, RZ, 0xfc, !PT ;  /* 0x0000000b0f0d7212 */ /* 0x000fce00078efcff */
[----:B------:R-:W-:Y:S05]  /*21b0*/  @!P0 BRA `(.L_x_20) ;  /* 0x00000000007c8947 */ /* 0x000fea0003800000 */
[----:B------:R-:W-:Y:S01]  /*21c0*/  IMAD.MOV R11, RZ, RZ, -R18 ;  /* 0x000000ffff0b7224 */ /* 0x000fe200078e0a12 */
[----:B------:R-:W-:Y:S01]  /*21d0*/  DMUL.RP R12, R22, R12 ;  /* 0x0000000c160c7228 */ /* 0x000fe20000008000 */
[----:B------:R-:W-:-:S06]  /*21e0*/  IMAD.MOV.U32 R10, RZ, RZ, RZ ;  /* 0x000000ffff0a7224 */ /* 0x000fcc00078e00ff */
[----:B------:R-:W-:-:S03]  /*21f0*/  DFMA R10, R20, -R10, R22 ;  /* 0x8000000a140a722b */ /* 0x000fc60000000016 */
[----:B------:R-:W-:-:S03]  /*2200*/  LOP3.LUT R15, R13, R15, RZ, 0x3c, !PT ;  /* 0x0000000f0d0f7212 */ /* 0x000fc600078e3cff */
[----:B------:R-:W-:-:S04]  /*2210*/  IADD3 R10, PT, PT, -R18, -0x43300000, RZ ;  /* 0xbcd00000120a7810 */ /* 0x000fc80007ffe1ff */
[----:B------:R-:W-:-:S04]  /*2220*/  FSETP.NEU.AND P0, PT, |R11|, R10, PT ;  /* 0x0000000a0b00720b */ /* 0x000fc80003f0d200 */
[----:B------:R-:W-:Y:S02]  /*2230*/  FSEL R20, R12, R20, !P0 ;  /* 0x000000140c147208 */ /* 0x000fe40004000000 */
[----:B------:R-:W-:Y:S01]  /*2240*/  FSEL R21, R15, R21, !P0 ;  /* 0x000000150f157208 */ /* 0x000fe20004000000 */
[----:B------:R-:W-:Y:S06]  /*2250*/  BRA `(.L_x_20) ;  /* 0x0000000000547947 */ /* 0x000fec0003800000 */
.L_x_19:
[----:B------:R-:W-:-:S14]  /*2260*/  DSETP.NAN.AND P0, PT, R10, R10, PT ;  /* 0x0000000a0a00722a */ /* 0x000fdc0003f08000 */
[----:B------:R-:W-:Y:S05]  /*2270*/  @P0 BRA `(.L_x_21) ;  /* 0x0000000000440947 */ /* 0x000fea0003800000 */
[----:B------:R-:W-:-:S14]  /*2280*/  DSETP.NAN.AND P0, PT, R14, R14, PT ;  /* 0x0000000e0e00722a */ /* 0x000fdc0003f08000 */
[----:B------:R-:W-:Y:S05]  /*2290*/  @P0 BRA `(.L_x_22) ;  /* 0x0000000000300947 */ /* 0x000fea0003800000 */
[----:B------:R-:W-:Y:S01]  /*22a0*/  ISETP.NE.AND P0, PT, R18, R28, PT ;  /* 0x0000001c1200720c */ /* 0x000fe20003f05270 */
[----:B------:R-:W-:Y:S02]  /*22b0*/  IMAD.MOV.U32 R20, RZ, RZ, 0x0 ;  /* 0x00000000ff147424 */ /* 0x000fe400078e00ff */
[----:B------:R-:W-:-:S10]  /*22c0*/  IMAD.MOV.U32 R21, RZ, RZ, -0x80000 ;  /* 0xfff80000ff157424 */ /* 0x000fd400078e00ff */
[----:B------:R-:W-:Y:S05]  /*22d0*/  @!P0 BRA `(.L_x_20) ;  /* 0x0000000000348947 */ /* 0x000fea0003800000 */
[----:B------:R-:W-:Y:S02]  /*22e0*/  ISETP.NE.AND P0, PT, R18, 0x7ff00000, PT ;  /* 0x7ff000001200780c */ /* 0x000fe40003f05270 */
[----:B------:R-:W-:Y:S02]  /*22f0*/  LOP3.LUT R21, R11, 0x80000000, R15, 0x48, !PT ;  /* 0x800000000b157812 */ /* 0x000fe400078e480f */
[----:B------:R-:W-:-:S13]  /*2300*/  ISETP.EQ.OR P0, PT, R28, RZ, !P0 ;  /* 0x000000ff1c00720c */ /* 0x000fda0004702670 */
[----:B------:R-:W-:Y:S01]  /*2310*/  @P0 LOP3.LUT R10, R21, 0x7ff00000, RZ, 0xfc, !PT ;  /* 0x7ff00000150a0812 */ /* 0x000fe200078efcff */
[----:B------:R-:W-:Y:S02]  /*2320*/  @!P0 IMAD.MOV.U32 R20, RZ, RZ, RZ ;  /* 0x000000ffff148224 */ /* 0x000fe400078e00ff */
[----:B------:R-:W-:Y:S02]  /*2330*/  @P0 IMAD.MOV.U32 R20, RZ, RZ, RZ ;  /* 0x000000ffff140224 */ /* 0x000fe400078e00ff */
[----:B------:R-:W-:Y:S01]  /*2340*/  @P0 IMAD.MOV.U32 R21, RZ, RZ, R10 ;  /* 0x000000ffff150224 */ /* 0x000fe200078e000a */
[----:B------:R-:W-:Y:S06]  /*2350*/  BRA `(.L_x_20) ;  /* 0x0000000000147947 */ /* 0x000fec0003800000 */
.L_x_22:
[----:B------:R-:W-:Y:S01]  /*2360*/  LOP3.LUT R21, R15, 0x80000, RZ, 0xfc, !PT ;  /* 0x000800000f157812 */ /* 0x000fe200078efcff */
[----:B------:R-:W-:Y:S01]  /*2370*/  IMAD.MOV.U32 R20, RZ, RZ, R14 ;  /* 0x000000ffff147224 */ /* 0x000fe200078e000e */
[----:B------:R-:W-:Y:S06]  /*2380*/  BRA `(.L_x_20) ;  /* 0x0000000000087947 */ /* 0x000fec0003800000 */
.L_x_21:
[----:B------:R-:W-:Y:S01]  /*2390*/  LOP3.LUT R21, R11, 0x80000, RZ, 0xfc, !PT ;  /* 0x000800000b157812 */ /* 0x000fe200078efcff */
[----:B------:R-:W-:-:S07]  /*23a0*/  IMAD.MOV.U32 R20, RZ, RZ, R10 ;  /* 0x000000ffff147224 */ /* 0x000fce00078e000a */
.L_x_20:
[----:B------:R-:W-:Y:S05]  /*23b0*/  BSYNC.RECONVERGENT B1 ;  /* 0x0000000000017941 */ /* 0x000fea0003800200 */
.L_x_18:
[----:B------:R-:W-:Y:S02]  /*23c0*/  IMAD.MOV.U32 R25, RZ, RZ, 0x0 ;  /* 0x00000000ff197424 */ /* 0x000fe400078e00ff */
[----:B------:R-:W-:Y:S02]  /*23d0*/  IMAD.MOV.U32 R12, RZ, RZ, R20 ;  /* 0x000000ffff0c7224 */ /* 0x000fe400078e0014 */
[----:B------:R-:W-:Y:S01]  /*23e0*/  IMAD.MOV.U32 R13, RZ, RZ, R21 ;  /* 0x000000ffff0d7224 */ /* 0x000fe200078e0015 */
[----:B------:R-:W-:Y:S06]  /*23f0*/  RET.REL.NODEC R24 `(_Z26qwen3RopeCacheUpdateKernelPK13__nv_bfloat16S1_PS_PP13__nv_fp8_e4m3iiif) ;  /* 0xffffffdc18007950 */ /* 0x000fec0003c3ffff */
.L_x_23:
[----:B------:R-:W-:-:S00]  /*2400*/  BRA `(.L_x_23) ;  /* 0xfffffffc00fc7947 */ /* 0x000fc0000383ffff */
[----:B------:R-:W-:-:S00]  /*2410*/  NOP ;  /* 0x0000000000007918 */ /* 0x000fc00000000000 */
        /* <DEDUP_REMOVED lines=14> */
.L_x_24:


//--------------------- .nv.global.init           --------------------------
	.section	.nv.global.init,"aw",@progbits
	.align	4
.nv.global.init:
	.type		__cudart_i2opi_f,@object
	.size		__cudart_i2opi_f,(.L_0 - __cudart_i2opi_f)
__cudart_i2opi_f:
        /*0000*/ 	.byte	0x41, 0x90, 0x43, 0x3c, 0x99, 0x95, 0x62, 0xdb, 0xc0, 0xdd, 0x34, 0xf5, 0xd1, 0x57, 0x27, 0xfc
        /*0010*/ 	.byte	0x29, 0x15, 0x44, 0x4e, 0x6e, 0x83, 0xf9, 0xa2
.L_0:


//--------------------- .nv.shared.reserved.0     --------------------------
	.section	.nv.shared.reserved.0,"aw",@nobits
	.weak		__nv_reservedSMEM_offset_0_alias
	.size		__nv_reservedSMEM_offset_0_alias, 0, 64
	.other		__nv_reservedSMEM_offset_0_alias,@"STO_CUDA_RESERVED_SHARED STV_DEFAULT"
__nv_reservedSMEM_offset_0_alias:
	.zero		0
	.zero		64


//--------------------- .nv.constant0._Z26qwen3RopeCacheUpdateKernelPK13__nv_bfloat16S1_PS_PP13__nv_fp8_e4m3iiif --------------------------
	.section	.nv.constant0._Z26qwen3RopeCacheUpdateKernelPK13__nv_bfloat16S1_PS_PP13__nv_fp8_e4m3iiif,"a",@progbits
	.sectionflags	@""
	.align	4
.nv.constant0._Z26qwen3RopeCacheUpdateKernelPK13__nv_bfloat16S1_PS_PP13__nv_fp8_e4m3iiif:
	.zero		944


//--------------------- SYMBOLS --------------------------

	.type		.nv.reservedSmem.offset0,@object
	.size		.nv.reservedSmem.offset0,0x4
